# CuTe-DSL kernel — source=fa4 family=fa4_fwd_sm100
# config = {"dtype": "Float8E4M3FN", "causal": true, "use_2cta": false, "q_stage": 1, "head_dim": 192, "head_dim_v": 128}


// ===== COMPILED SASS (sm_100a) =====

	.target	sm_100a

	.elftype	@"ET_EXEC"


//--------------------- .note.nv.tkinfo           --------------------------
	.section	.note.nv.tkinfo,"",@"SHT_NOTE"
	.sectionflags	@"SHF_NOTE_NV_TKINFO"
	.tkinfo
        /*0018*/ 	.word	0x00000081
        /*0030*/ 	.string	""
        /*0030*/ 	.string	"ptxas"
        /*0030*/ 	.string	"Cuda compilation tools, release 12.9, V12.9.83"
        /*0030*/ 	.string	"Build system must define TOOLS_VERSION_EXTENDED"
        /*0030*/ 	.string	"-O 3 -arch sm_100a "



//--------------------- .note.nv.cuver            --------------------------
	.section	.note.nv.cuver,"",@"SHT_NOTE"
	.sectionflags	@"SHF_NOTE_NV_CUVER"
        /*0018*/ 	.short	0x0001
        /*001a*/ 	.short	0x0064
        /*001c*/ 	.short	0x0001
        /*001e*/ 	.short	0x0000
        /*0020*/ 	.short	0x0001
        /*0022*/ 	.short	0x0000


//--------------------- .nv.info                  --------------------------
	.section	.nv.info,"",@"SHT_CUDA_INFO"
	.align	4


	//----- nvinfo : EIATTR_REGCOUNT
	.align		4
        /*0000*/ 	.byte	0x04, 0x2f
        /*0002*/ 	.short	(.L_4 - .L_3)
	.align		4
.L_3:
        /*0004*/ 	.word	index@(kernel_cutlass_kernel_flash_attncuteflash_fwd_sm100FlashAttentionForwardSm100_object_at__tensor0000o19211101213_tensor0000o19211101213_tensor0000o12810111213_tensor0000o12811101213_tensor_0)
        /*0008*/ 	.word	0x00000080


	//----- nvinfo : EIATTR_FRAME_SIZE
	.align		4
.L_4:
        /*000c*/ 	.byte	0x04, 0x11
        /*000e*/ 	.short	(.L_6 - .L_5)
	.align		4
.L_5:
        /*0010*/ 	.word	index@($__internal_2_$__cuda_sm10x_tcgen05_guardrail_trap_unallocated_columns_being_dealloced)
        /*0014*/ 	.word	0x00000000


	//----- nvinfo : EIATTR_FRAME_SIZE
	.align		4
.L_6:
        /*0018*/ 	.byte	0x04, 0x11
        /*001a*/ 	.short	(.L_8 - .L_7)
	.align		4
.L_7:
        /*001c*/ 	.word	index@($__internal_1_$__cuda_sm10x_tcgen05_guardrail_trap_phase_invalid_during_alloc)
        /*0020*/ 	.word	0x00000000


	//----- nvinfo : EIATTR_FRAME_SIZE
	.align		4
.L_8:
        /*0024*/ 	.byte	0x04, 0x11
        /*0026*/ 	.short	(.L_10 - .L_9)
	.align		4
.L_9:
        /*0028*/ 	.word	index@($__internal_0_$__cuda_sm10x_tcgen05_guardrail_trap_col_being_dealloced_not_returned_by_alloc)
        /*002c*/ 	.word	0x00000000


	//----- nvinfo : EIATTR_FRAME_SIZE
	.align		4
.L_10:
        /*0030*/ 	.byte	0x04, 0x11
        /*0032*/ 	.short	(.L_12 - .L_11)
	.align		4
.L_11:
        /*0034*/ 	.word	index@(kernel_cutlass_kernel_flash_attncuteflash_fwd_sm100FlashAttentionForwardSm100_object_at__tensor0000o19211101213_tensor0000o19211101213_tensor0000o12810111213_tensor0000o12811101213_tensor_0)
        /*0038*/ 	.word	0x00000000


	//----- nvinfo : EIATTR_MIN_STACK_SIZE
	.align		4
.L_12:
        /*003c*/ 	.byte	0x04, 0x12
        /*003e*/ 	.short	(.L_14 - .L_13)
	.align		4
.L_13:
        /*0040*/ 	.word	index@(kernel_cutlass_kernel_flash_attncuteflash_fwd_sm100FlashAttentionForwardSm100_object_at__tensor0000o19211101213_tensor0000o19211101213_tensor0000o12810111213_tensor0000o12811101213_tensor_0)
        /*0044*/ 	.word	0x00000000
.L_14:


//--------------------- .nv.info.kernel_cutlass_kernel_flash_attncuteflash_fwd_sm100FlashAttentionForwardSm100_object_at__tensor0000o19211101213_tensor0000o19211101213_tensor0000o12810111213_tensor0000o12811101213_tensor_0 --------------------------
	.section	.nv.info.kernel_cutlass_kernel_flash_attncuteflash_fwd_sm100FlashAttentionForwardSm100_object_at__tensor0000o19211101213_tensor0000o19211101213_tensor0000o12810111213_tensor0000o12811101213_tensor_0,"",@"SHT_CUDA_INFO"
	.sectionflags	@""
	.align	4


	//----- nvinfo : EIATTR_CUDA_API_VERSION
	.align		4
        /*0000*/ 	.byte	0x04, 0x37
        /*0002*/ 	.short	(.L_16 - .L_15)
.L_15:
        /*0004*/ 	.word	0x00000081


	//----- nvinfo : EIATTR_KPARAM_INFO
	.align		4
.L_16:
        /*0008*/ 	.byte	0x04, 0x17
        /*000a*/ 	.short	(.L_18 - .L_17)
.L_17:
        /*000c*/ 	.word	0x00000000
        /*0010*/ 	.short	0x0018
        /*0012*/ 	.short	0x02e4
        /*0014*/ 	.byte	0x00, 0xf0, 0x11, 0x00


	//----- nvinfo : EIATTR_KPARAM_INFO
	.align		4
.L_18:
        /*0018*/ 	.byte	0x04, 0x17
        /*001a*/ 	.short	(.L_20 - .L_19)
.L_19:
        /*001c*/ 	.word	0x00000000
        /*0020*/ 	.short	0x0017
        /*0022*/ 	.short	0x02d8
        /*0024*/ 	.byte	0x00, 0xf0, 0x31, 0x00


	//----- nvinfo : EIATTR_KPARAM_INFO
	.align		4
.L_20:
        /*0028*/ 	.byte	0x04, 0x17
        /*002a*/ 	.short	(.L_22 - .L_21)
.L_21:
        /*002c*/ 	.word	0x00000000
        /*0030*/ 	.short	0x0016
        /*0032*/ 	.short	0x02d4
        /*0034*/ 	.byte	0x00, 0xf0, 0x11, 0x00


	//----- nvinfo : EIATTR_KPARAM_INFO
	.align		4
.L_22:
        /*0038*/ 	.byte	0x04, 0x17
        /*003a*/ 	.short	(.L_24 - .L_23)
.L_23:
        /*003c*/ 	.word	0x00000000
        /*0040*/ 	.short	0x0015
        /*0042*/ 	.short	0x02c8
        /*0044*/ 	.byte	0x00, 0xf0, 0x31, 0x00


	//----- nvinfo : EIATTR_KPARAM_INFO
	.align		4
.L_24:
        /*0048*/ 	.byte	0x04, 0x17
        /*004a*/ 	.short	(.L_26 - .L_25)
.L_25:
        /*004c*/ 	.word	0x00000000
        /*0050*/ 	.short	0x0014
        /*0052*/ 	.short	0x02bc
        /*0054*/ 	.byte	0x00, 0xf0, 0x31, 0x00


	//----- nvinfo : EIATTR_KPARAM_INFO
	.align		4
.L_26:
        /*0058*/ 	.byte	0x04, 0x17
        /*005a*/ 	.short	(.L_28 - .L_27)
.L_27:
        /*005c*/ 	.word	0x00000000
        /*0060*/ 	.short	0x0013
        /*0062*/ 	.short	0x02b0
        /*0064*/ 	.byte	0x00, 0xf0, 0x31, 0x00


	//----- nvinfo : EIATTR_KPARAM_INFO
	.align		4
.L_28:
        /*0068*/ 	.byte	0x04, 0x17
        /*006a*/ 	.short	(.L_30 - .L_29)
.L_29:
        /*006c*/ 	.word	0x00000000
        /*0070*/ 	.short	0x0012
        /*0072*/ 	.short	0x02a4
        /*0074*/ 	.byte	0x00, 0xf0, 0x31, 0x00


	//----- nvinfo : EIATTR_KPARAM_INFO
	.align		4
.L_30:
        /*0078*/ 	.byte	0x04, 0x17
        /*007a*/ 	.short	(.L_32 - .L_31)
.L_31:
        /*007c*/ 	.word	0x00000000
        /*0080*/ 	.short	0x0011
        /*0082*/ 	.short	0x02a0
        /*0084*/ 	.byte	0x00, 0xf0, 0x11, 0x00


	//----- nvinfo : EIATTR_KPARAM_INFO
	.align		4
.L_32:
        /*0088*/ 	.byte	0x04, 0x17
        /*008a*/ 	.short	(.L_34 - .L_33)
.L_33:
        /*008c*/ 	.word	0x00000000
        /*0090*/ 	.short	0x0010
        /*0092*/ 	.short	0x029c
        /*0094*/ 	.byte	0x00, 0xf0, 0x11, 0x00


	//----- nvinfo : EIATTR_KPARAM_INFO
	.align		4
.L_34:
        /*0098*/ 	.byte	0x04, 0x17
        /*009a*/ 	.short	(.L_36 - .L_35)
.L_35:
        /*009c*/ 	.word	0x00000000
        /*00a0*/ 	.short	0x000f
        /*00a2*/ 	.short	0x0298
        /*00a4*/ 	.byte	0x00, 0xf0, 0x11, 0x00


	//----- nvinfo : EIATTR_KPARAM_INFO
	.align		4
.L_36:
        /*00a8*/ 	.byte	0x04, 0x17
        /*00aa*/ 	.short	(.L_38 - .L_37)
.L_37:
        /*00ac*/ 	.word	0x00000000
        /*00b0*/ 	.short	0x000e
        /*00b2*/ 	.short	0x0294
        /*00b4*/ 	.byte	0x00, 0xf0, 0x11, 0x00


	//----- nvinfo : EIATTR_KPARAM_INFO
	.align		4
.L_38:
        /*00b8*/ 	.byte	0x04, 0x17
        /*00ba*/ 	.short	(.L_40 - .L_39)
.L_39:
        /*00bc*/ 	.word	0x00000000
        /*00c0*/ 	.short	0x000d
        /*00c2*/ 	.short	0x0290
        /*00c4*/ 	.byte	0x00, 0xf0, 0x11, 0x00


	//----- nvinfo : EIATTR_KPARAM_INFO
	.align		4
.L_40:
        /*00c8*/ 	.byte	0x04, 0x17
        /*00ca*/ 	.short	(.L_42 - .L_41)
.L_41:
        /*00cc*/ 	.word	0x00000000
        /*00d0*/ 	.short	0x000c
        /*00d2*/ 	.short	0x028c
        /*00d4*/ 	.byte	0x00, 0xf0, 0x11, 0x00


	//----- nvinfo : EIATTR_KPARAM_INFO
	.align		4
.L_42:
        /*00d8*/ 	.byte	0x04, 0x17
        /*00da*/ 	.short	(.L_44 - .L_43)
.L_43:
        /*00dc*/ 	.word	0x00000000
        /*00e0*/ 	.short	0x000b
        /*00e2*/ 	.short	0x0287
        /*00e4*/ 	.byte	0x00, 0xf0, 0x0d, 0x00


	//----- nvinfo : EIATTR_KPARAM_INFO
	.align		4
.L_44:
        /*00e8*/ 	.byte	0x04, 0x17
        /*00ea*/ 	.short	(.L_46 - .L_45)
.L_45:
        /*00ec*/ 	.word	0x00000000
        /*00f0*/ 	.short	0x000a
        /*00f2*/ 	.short	0x0284
        /*00f4*/ 	.byte	0x00, 0xf0, 0x0d, 0x00


	//----- nvinfo : EIATTR_KPARAM_INFO
	.align		4
.L_46:
        /*00f8*/ 	.byte	0x04, 0x17
        /*00fa*/ 	.short	(.L_48 - .L_47)
.L_47:
        /*00fc*/ 	.word	0x00000000
        /*0100*/ 	.short	0x0009
        /*0102*/ 	.short	0x0280
        /*0104*/ 	.byte	0x00, 0xf0, 0x11, 0x00


	//----- nvinfo : EIATTR_KPARAM_INFO
	.align		4
.L_48:
        /*0108*/ 	.byte	0x04, 0x17
        /*010a*/ 	.short	(.L_50 - .L_49)
.L_49:
        /*010c*/ 	.word	0x00000000
        /*0110*/ 	.short	0x0008
        /*0112*/ 	.short	0x0200
        /*0114*/ 	.byte	0x00, 0xf0, 0x01, 0x02


	//----- nvinfo : EIATTR_KPARAM_INFO
	.align		4
.L_50:
        /*0118*/ 	.byte	0x04, 0x17
        /*011a*/ 	.short	(.L_52 - .L_51)
.L_51:
        /*011c*/ 	.word	0x00000000
        /*0120*/ 	.short	0x0007
        /*0122*/ 	.short	0x0180
        /*0124*/ 	.byte	0x00, 0xf0, 0x01, 0x02


	//----- nvinfo : EIATTR_KPARAM_INFO
	.align		4
.L_52:
        /*0128*/ 	.byte	0x04, 0x17
        /*012a*/ 	.short	(.L_54 - .L_53)
.L_53:
        /*012c*/ 	.word	0x00000000
        /*0130*/ 	.short	0x0006
        /*0132*/ 	.short	0x0100
        /*0134*/ 	.byte	0x00, 0xf0, 0x01, 0x02


	//----- nvinfo : EIATTR_KPARAM_INFO
	.align		4
.L_54:
        /*0138*/ 	.byte	0x04, 0x17
        /*013a*/ 	.short	(.L_56 - .L_55)
.L_55:
        /*013c*/ 	.word	0x00000000
        /*0140*/ 	.short	0x0005
        /*0142*/ 	.short	0x0080
        /*0144*/ 	.byte	0x00, 0xf0, 0x01, 0x02


	//----- nvinfo : EIATTR_KPARAM_INFO
	.align		4
.L_56:
        /*0148*/ 	.byte	0x04, 0x17
        /*014a*/ 	.short	(.L_58 - .L_57)
.L_57:
        /*014c*/ 	.word	0x00000000
        /*0150*/ 	.short	0x0004
        /*0152*/ 	.short	0x0030
        /*0154*/ 	.byte	0x00, 0xf0, 0xa1, 0x00


	//----- nvinfo : EIATTR_KPARAM_INFO
	.align		4
.L_58:
        /*0158*/ 	.byte	0x04, 0x17
        /*015a*/ 	.short	(.L_60 - .L_59)
.L_59:
        /*015c*/ 	.word	0x00000000
        /*0160*/ 	.short	0x0003
        /*0162*/ 	.short	0x0024
        /*0164*/ 	.byte	0x00, 0xf0, 0x31, 0x00


	//----- nvinfo : EIATTR_KPARAM_INFO
	.align		4
.L_60:
        /*0168*/ 	.byte	0x04, 0x17
        /*016a*/ 	.short	(.L_62 - .L_61)
.L_61:
        /*016c*/ 	.word	0x00000000
        /*0170*/ 	.short	0x0002
        /*0172*/ 	.short	0x0018
        /*0174*/ 	.byte	0x00, 0xf0, 0x31, 0x00


	//----- nvinfo : EIATTR_KPARAM_INFO
	.align		4
.L_62:
        /*0178*/ 	.byte	0x04, 0x17
        /*017a*/ 	.short	(.L_64 - .L_63)
.L_63:
        /*017c*/ 	.word	0x00000000
        /*0180*/ 	.short	0x0001
        /*0182*/ 	.short	0x000c
        /*0184*/ 	.byte	0x00, 0xf0, 0x31, 0x00


	//----- nvinfo : EIATTR_KPARAM_INFO
	.align		4
.L_64:
        /*0188*/ 	.byte	0x04, 0x17
        /*018a*/ 	.short	(.L_66 - .L_65)
.L_65:
        /*018c*/ 	.word	0x00000000
        /*0190*/ 	.short	0x0000
        /*0192*/ 	.short	0x0000
        /*0194*/ 	.byte	0x00, 0xf0, 0x31, 0x00


	//----- nvinfo : EIATTR_AT_ENTRY_FRAGMENTS
	.align		4
.L_66:
        /*0198*/ 	.byte	0x04, 0x4f
        /*019a*/ 	.short	(.L_68 - .L_67)


	//   ....[0]....
.L_67:
        /*019c*/ 	.word	0x00000004


	//----- nvinfo : EIATTR_RESERVED_SMEM_USED
	.align		4
.L_68:
        /*01a0*/ 	.byte	0x01, 0x41
	.zero		2


	//----- nvinfo : EIATTR_SPARSE_MMA_MASK
	.align		4
        /*01a4*/ 	.byte	0x03, 0x50
        /*01a6*/ 	.short	0x0000


	//----- nvinfo : EIATTR_TCGEN05_1CTA_USED
	.align		4
        /*01a8*/ 	.byte	0x01, 0x51
	.zero		2


	//----- nvinfo : EIATTR_MAXREG_COUNT
	.align		4
        /*01ac*/ 	.byte	0x03, 0x1b
        /*01ae*/ 	.short	0x0080


	//----- nvinfo : EIATTR_NUM_BARRIERS
	.align		4
        /*01b0*/ 	.byte	0x02, 0x4c
        /*01b2*/ 	.byte	0x10
	.zero		1


	//----- nvinfo : EIATTR_INT_WARP_WIDE_INSTR_OFFSETS
	.align		4
        /*01b4*/ 	.byte	0x04, 0x31
        /*01b6*/ 	.short	(.L_70 - .L_69)


	//   ....[0]....
.L_69:
        /*01b8*/ 	.word	0x000023d0


	//   ....[1]....
        /*01bc*/ 	.word	0x00002410


	//----- nvinfo : EIATTR_COOP_GROUP_MASK_REGIDS
	.align		4
.L_70:
        /*01c0*/ 	.byte	0x04, 0x29
        /*01c2*/ 	.short	(.L_72 - .L_71)


	//   ....[0]....
.L_71:
        /*01c4*/ 	.word	0xffffffff


	//   ....[1]....
        /*01c8*/ 	.word	0xffffffff


	//   ....[2]....
        /*01cc*/ 	.word	0xffffffff


	//   ....[3]....
        /*01d0*/ 	.word	0xffffffff


	//   ....[4]....
        /*01d4*/ 	.word	0xffffffff


	//   ....[5]....
        /*01d8*/ 	.word	0xffffffff


	//   ....[6]....
        /*01dc*/ 	.word	0xffffffff


	//   ....[7]....
        /*01e0*/ 	.word	0xffffffff


	//   ....[8]....
        /*01e4*/ 	.word	0xffffffff


	//----- nvinfo : EIATTR_COOP_GROUP_INSTR_OFFSETS
	.align		4
.L_72:
        /*01e8*/ 	.byte	0x04, 0x28
        /*01ea*/ 	.short	(.L_74 - .L_73)


	//   ....[0]....
.L_73:
        /*01ec*/ 	.word	0x00000b60


	//   ....[1]....
        /*01f0*/ 	.word	0x00000e20


	//   ....[2]....
        /*01f4*/ 	.word	0x00000fa0


	//   ....[3]....
        /*01f8*/ 	.word	0x000022f0


	//   ....[4]....
        /*01fc*/ 	.word	0x000024c0


	//   ....[5]....
        /*0200*/ 	.word	0x00006350


	//   ....[6]....
        /*0204*/ 	.word	0x000088a0


	//   ....[7]....
        /*0208*/ 	.word	0x0000a950


	//   ....[8]....
        /*020c*/ 	.word	0x0000b5a0


	//----- nvinfo : EIATTR_REG_RECONFIG
	.align		4
.L_74:
        /*0210*/ 	.byte	0x01, 0x54
	.zero		2


	//----- nvinfo : EIATTR_VRC_CTA_INIT_COUNT
	.align		4
        /*0214*/ 	.byte	0x02, 0x4a
        /*0216*/ 	.byte	0x80
	.zero		1


	//----- nvinfo : EIATTR_MBARRIER_INSTR_OFFSETS
	.align		4
        /*0218*/ 	.byte	0x04, 0x39
        /*021a*/ 	.short	(.L_76 - .L_75)


	//   ....[0]....
.L_75:
        /*021c*/ 	.word	0x00000300
        /*0220*/ 	.word	0x000000ff
        /*0224*/ 	.word	0x00000000
        /*0228*/ 	.short	0x0100
        /*022a*/ 	.byte	0x09
	.zero		1


	//   ....[1]....
        /*022c*/ 	.word	0x00000310
        /*0230*/ 	.word	0x000000ff
        /*0234*/ 	.word	0x00000008
        /*0238*/ 	.short	0x0100
        /*023a*/ 	.byte	0x09
	.zero		1


	//   ....[2]....
        /*023c*/ 	.word	0x00000320
        /*0240*/ 	.word	0x000000ff
        /*0244*/ 	.word	0x00000010
        /*0248*/ 	.short	0x0100
        /*024a*/ 	.byte	0x09
	.zero		1


	//   ....[3]....
        /*024c*/ 	.word	0x00000330
        /*0250*/ 	.word	0x000000ff
        /*0254*/ 	.word	0x00000018
        /*0258*/ 	.short	0x0100
        /*025a*/ 	.byte	0x09
	.zero		1


	//   ....[4]....
        /*025c*/ 	.word	0x00000340
        /*0260*/ 	.word	0x000000ff
        /*0264*/ 	.word	0x00000020
        /*0268*/ 	.short	0x0100
        /*026a*/ 	.byte	0x09
	.zero		1


	//   ....[5]....
        /*026c*/ 	.word	0x00000350
        /*0270*/ 	.word	0x000000ff
        /*0274*/ 	.word	0x00000028
        /*0278*/ 	.short	0x0100
        /*027a*/ 	.byte	0x09
	.zero		1


	//   ....[6]....
        /*027c*/ 	.word	0x00000360
        /*0280*/ 	.word	0x000000ff
        /*0284*/ 	.word	0x00000030
        /*0288*/ 	.short	0x0100
        /*028a*/ 	.byte	0x09
	.zero		1


	//   ....[7]....
        /*028c*/ 	.word	0x00000370
        /*0290*/ 	.word	0x000000ff
        /*0294*/ 	.word	0x00000038
        /*0298*/ 	.short	0x0100
        /*029a*/ 	.byte	0x09
	.zero		1


	//   ....[8]....
        /*029c*/ 	.word	0x00000380
        /*02a0*/ 	.word	0x000000ff
        /*02a4*/ 	.word	0x00000040
        /*02a8*/ 	.short	0x0100
        /*02aa*/ 	.byte	0x09
	.zero		1


	//   ....[9]....
        /*02ac*/ 	.word	0x00000390
        /*02b0*/ 	.word	0x000000ff
        /*02b4*/ 	.word	0x00000048
        /*02b8*/ 	.short	0x0100
        /*02ba*/ 	.byte	0x09
	.zero		1


	//   ....[10]....
        /*02bc*/ 	.word	0x000003a0
        /*02c0*/ 	.word	0x000000ff
        /*02c4*/ 	.word	0x00000050
        /*02c8*/ 	.short	0x0100
        /*02ca*/ 	.byte	0x09
	.zero		1


	//   ....[11]....
        /*02cc*/ 	.word	0x000003b0
        /*02d0*/ 	.word	0x000000ff
        /*02d4*/ 	.word	0x00000058
        /*02d8*/ 	.short	0x0100
        /*02da*/ 	.byte	0x09
	.zero		1


	//   ....[12]....
        /*02dc*/ 	.word	0x000003c0
        /*02e0*/ 	.word	0x000000ff
        /*02e4*/ 	.word	0x00000060
        /*02e8*/ 	.short	0x0100
        /*02ea*/ 	.byte	0x09
	.zero		1


	//   ....[13]....
        /*02ec*/ 	.word	0x000003d0
        /*02f0*/ 	.word	0x000000ff
        /*02f4*/ 	.word	0x00000068
        /*02f8*/ 	.short	0x0100
        /*02fa*/ 	.byte	0x09
	.zero		1


	//   ....[14]....
        /*02fc*/ 	.word	0x000003e0
        /*0300*/ 	.word	0x000000ff
        /*0304*/ 	.word	0x00000070
        /*0308*/ 	.short	0x0100
        /*030a*/ 	.byte	0x09
	.zero		1


	//   ....[15]....
        /*030c*/ 	.word	0x000003f0
        /*0310*/ 	.word	0x000000ff
        /*0314*/ 	.word	0x00000078
        /*0318*/ 	.short	0x0100
        /*031a*/ 	.byte	0x09
	.zero		1


	//   ....[16]....
        /*031c*/ 	.word	0x00000400
        /*0320*/ 	.word	0x000000ff
        /*0324*/ 	.word	0x00000080
        /*0328*/ 	.short	0x0100
        /*032a*/ 	.byte	0x09
	.zero		1


	//   ....[17]....
        /*032c*/ 	.word	0x00000410
        /*0330*/ 	.word	0x000000ff
        /*0334*/ 	.word	0x00000088
        /*0338*/ 	.short	0x0100
        /*033a*/ 	.byte	0x09
	.zero		1


	//   ....[18]....
        /*033c*/ 	.word	0x00000420
        /*0340*/ 	.word	0x000000ff
        /*0344*/ 	.word	0x00000090
        /*0348*/ 	.short	0x0100
        /*034a*/ 	.byte	0x09
	.zero		1


	//   ....[19]....
        /*034c*/ 	.word	0x00000430
        /*0350*/ 	.word	0x000000ff
        /*0354*/ 	.word	0x00000098
        /*0358*/ 	.short	0x0100
        /*035a*/ 	.byte	0x09
	.zero		1


	//   ....[20]....
        /*035c*/ 	.word	0x00000440
        /*0360*/ 	.word	0x000000ff
        /*0364*/ 	.word	0x000000a0
        /*0368*/ 	.short	0x0100
        /*036a*/ 	.byte	0x09
	.zero		1


	//   ....[21]....
        /*036c*/ 	.word	0x00000450
        /*0370*/ 	.word	0x000000ff
        /*0374*/ 	.word	0x000000a8
        /*0378*/ 	.short	0x0100
        /*037a*/ 	.byte	0x09
	.zero		1


	//   ....[22]....
        /*037c*/ 	.word	0x00000460
        /*0380*/ 	.word	0x000000ff
        /*0384*/ 	.word	0x000000b0
        /*0388*/ 	.short	0x0100
        /*038a*/ 	.byte	0x09
	.zero		1


	//   ....[23]....
        /*038c*/ 	.word	0x00000470
        /*0390*/ 	.word	0x000000ff
        /*0394*/ 	.word	0x000000b8
        /*0398*/ 	.short	0x0100
        /*039a*/ 	.byte	0x09
	.zero		1


	//   ....[24]....
        /*039c*/ 	.word	0x00000480
        /*03a0*/ 	.word	0x000000ff
        /*03a4*/ 	.word	0x000000c0
        /*03a8*/ 	.short	0x0100
        /*03aa*/ 	.byte	0x09
	.zero		1


	//   ....[25]....
        /*03ac*/ 	.word	0x00000490
        /*03b0*/ 	.word	0x000000ff
        /*03b4*/ 	.word	0x000000c8
        /*03b8*/ 	.short	0x0100
        /*03ba*/ 	.byte	0x09
	.zero		1


	//   ....[26]....
        /*03bc*/ 	.word	0x000004a0
        /*03c0*/ 	.word	0x000000ff
        /*03c4*/ 	.word	0x000000d0
        /*03c8*/ 	.short	0x0100
        /*03ca*/ 	.byte	0x09
	.zero		1


	//   ....[27]....
        /*03cc*/ 	.word	0x000004b0
        /*03d0*/ 	.word	0x000000ff
        /*03d4*/ 	.word	0x000000d8
        /*03d8*/ 	.short	0x0100
        /*03da*/ 	.byte	0x09
	.zero		1


	//   ....[28]....
        /*03dc*/ 	.word	0x00000a80
        /*03e0*/ 	.word	0x000000ff
        /*03e4*/ 	.word	0x000000d0
        /*03e8*/ 	.short	0x010a
        /*03ea*/ 	.byte	0x04
	.zero		1


	//   ....[29]....
        /*03ec*/ 	.word	0x00000b10
        /*03f0*/ 	.word	0x000000ff
        /*03f4*/ 	.word	0x000000d8
        /*03f8*/ 	.short	0x0101
        /*03fa*/ 	.byte	0x04
	.zero		1


	//   ....[30]....
        /*03fc*/ 	.word	0x00001090
        /*0400*/ 	.word	0x000000ff
        /*0404*/ 	.word	0x00000000
        /*0408*/ 	.short	0x010a
        /*040a*/ 	.byte	0x04
	.zero		1


	//   ....[31]....
        /*040c*/ 	.word	0x000010b0
        /*0410*/ 	.word	0x000000ff
        /*0414*/ 	.word	0x00000010
        /*0418*/ 	.short	0x010a
        /*041a*/ 	.byte	0x04
	.zero		1


	//   ....[32]....
        /*041c*/ 	.word	0x000018a0
        /*0420*/ 	.word	0x000000ff
        /*0424*/ 	.word	0x00000010
        /*0428*/ 	.short	0x010a
        /*042a*/ 	.byte	0x0c
	.zero		1


	//   ....[33]....
        /*042c*/ 	.word	0x000018d0
        /*0430*/ 	.word	0x000000ff
        /*0434*/ 	.word	0x00000098
        /*0438*/ 	.short	0x010a
        /*043a*/ 	.byte	0x04
	.zero		1


	//   ....[34]....
        /*043c*/ 	.word	0x00001a80
        /*0440*/ 	.word	0x000000ff
        /*0444*/ 	.word	0x000000a0
        /*0448*/ 	.short	0x010a
        /*044a*/ 	.byte	0x04
	.zero		1


	//   ....[35]....
        /*044c*/ 	.word	0x00001ba0
        /*0450*/ 	.word	0x000000ff
        /*0454*/ 	.word	0x00000010
        /*0458*/ 	.short	0x010a
        /*045a*/ 	.byte	0x1a
	.zero		1


	//   ....[36]....
        /*045c*/ 	.word	0x00001ea0
        /*0460*/ 	.word	0x000000ff
        /*0464*/ 	.word	0x00000010
        /*0468*/ 	.short	0x010a
        /*046a*/ 	.byte	0x08
	.zero		1


	//   ....[37]....
        /*046c*/ 	.word	0x00001ec0
        /*0470*/ 	.word	0x000000ff
        /*0474*/ 	.word	0x00000098
        /*0478*/ 	.short	0x010a
        /*047a*/ 	.byte	0x04
	.zero		1


	//   ....[38]....
        /*047c*/ 	.word	0x000020e0
        /*0480*/ 	.word	0x000000ff
        /*0484*/ 	.word	0x000000a0
        /*0488*/ 	.short	0x010a
        /*048a*/ 	.byte	0x10
	.zero		1


	//   ....[39]....
        /*048c*/ 	.word	0x00002900
        /*0490*/ 	.word	0x000000ff
        /*0494*/ 	.word	0x00000050
        /*0498*/ 	.short	0x010a
        /*049a*/ 	.byte	0x09
	.zero		1


	//   ....[40]....
        /*049c*/ 	.word	0x00002cb0
        /*04a0*/ 	.word	0x000000ff
        /*04a4*/ 	.word	0x00000008
        /*04a8*/ 	.short	0x010a
        /*04aa*/ 	.byte	0x09
	.zero		1


	//   ....[41]....
        /*04ac*/ 	.word	0x00002ec0
        /*04b0*/ 	.word	0x000000ff
        /*04b4*/ 	.word	0x00000058
        /*04b8*/ 	.short	0x010a
        /*04ba*/ 	.byte	0x09
	.zero		1


	//   ....[42]....
        /*04bc*/ 	.word	0x00003120
        /*04c0*/ 	.word	0x000000ff
        /*04c4*/ 	.word	0x00000050
        /*04c8*/ 	.short	0x010a
        /*04ca*/ 	.byte	0x04
	.zero		1


	//   ....[43]....
        /*04cc*/ 	.word	0x000032d0
        /*04d0*/ 	.word	0x000000ff
        /*04d4*/ 	.word	0x00000050
        /*04d8*/ 	.short	0x010a
        /*04da*/ 	.byte	0x0b
	.zero		1


	//   ....[44]....
        /*04dc*/ 	.word	0x00003620
        /*04e0*/ 	.word	0x000000ff
        /*04e4*/ 	.word	0x00000050
        /*04e8*/ 	.short	0x010a
        /*04ea*/ 	.byte	0x05
	.zero		1


	//   ....[45]....
        /*04ec*/ 	.word	0x00003680
        /*04f0*/ 	.word	0x000000ff
        /*04f4*/ 	.word	0x00000008
        /*04f8*/ 	.short	0x010a
        /*04fa*/ 	.byte	0x04
	.zero		1


	//   ....[46]....
        /*04fc*/ 	.word	0x00003800
        /*0500*/ 	.word	0x000000ff
        /*0504*/ 	.word	0x000000c8
        /*0508*/ 	.short	0x010a
        /*050a*/ 	.byte	0x04
	.zero		1


	//   ....[47]....
        /*050c*/ 	.word	0x000038a0
        /*0510*/ 	.word	0x000000ff
        /*0514*/ 	.word	0x00000090
        /*0518*/ 	.short	0x010a
        /*051a*/ 	.byte	0x04
	.zero		1


	//   ....[48]....
        /*051c*/ 	.word	0x00005e80
        /*0520*/ 	.word	0x000000ff
        /*0524*/ 	.word	0x00000098
        /*0528*/ 	.short	0x0101
        /*052a*/ 	.byte	0x04
	.zero		1


	//   ....[49]....
        /*052c*/ 	.word	0x00006360
        /*0530*/ 	.word	0x000000ff
        /*0534*/ 	.word	0x000000a0
        /*0538*/ 	.short	0x0101
        /*053a*/ 	.byte	0x04
	.zero		1


	//   ....[50]....
        /*053c*/ 	.word	0x00006380
        /*0540*/ 	.word	0x000000ff
        /*0544*/ 	.word	0x000000c8
        /*0548*/ 	.short	0x010a
        /*054a*/ 	.byte	0x04
	.zero		1


	//   ....[51]....
        /*054c*/ 	.word	0x000064f0
        /*0550*/ 	.word	0x000000ff
        /*0554*/ 	.word	0x00000090
        /*0558*/ 	.short	0x010a
        /*055a*/ 	.byte	0x04
	.zero		1


	//   ....[52]....
        /*055c*/ 	.word	0x00008870
        /*0560*/ 	.word	0x000000ff
        /*0564*/ 	.word	0x00000098
        /*0568*/ 	.short	0x0101
        /*056a*/ 	.byte	0x04
	.zero		1


	//   ....[53]....
        /*056c*/ 	.word	0x000088b0
        /*0570*/ 	.word	0x000000ff
        /*0574*/ 	.word	0x000000a0
        /*0578*/ 	.short	0x0101
        /*057a*/ 	.byte	0x04
	.zero		1


	//   ....[54]....
        /*057c*/ 	.word	0x000088d0
        /*0580*/ 	.word	0x000000ff
        /*0584*/ 	.word	0x000000c8
        /*0588*/ 	.short	0x010a
        /*058a*/ 	.byte	0x04
	.zero		1


	//   ....[55]....
        /*058c*/ 	.word	0x00008ec0
        /*0590*/ 	.word	0x000000ff
        /*0594*/ 	.word	0x00000090
        /*0598*/ 	.short	0x010a
        /*059a*/ 	.byte	0x08
	.zero		1


	//   ....[56]....
        /*059c*/ 	.word	0x0000a920
        /*05a0*/ 	.word	0x000000ff
        /*05a4*/ 	.word	0x00000098
        /*05a8*/ 	.short	0x0101
        /*05aa*/ 	.byte	0x08
	.zero		1


	//   ....[57]....
        /*05ac*/ 	.word	0x0000a960
        /*05b0*/ 	.word	0x000000ff
        /*05b4*/ 	.word	0x000000a0
        /*05b8*/ 	.short	0x0101
        /*05ba*/ 	.byte	0x08
	.zero		1


	//   ....[58]....
        /*05bc*/ 	.word	0x0000a970
        /*05c0*/ 	.word	0x000000ff
        /*05c4*/ 	.word	0x000000c8
        /*05c8*/ 	.short	0x010a
        /*05ca*/ 	.byte	0x08
	.zero		1


	//   ....[59]....
        /*05cc*/ 	.word	0x0000aef0
        /*05d0*/ 	.word	0x00000003
        /*05d4*/ 	.word	0x000000c8
        /*05d8*/ 	.short	0x010a
        /*05da*/ 	.byte	0xff
	.zero		1


	//   ....[60]....
        /*05dc*/ 	.word	0x0000b130
        /*05e0*/ 	.word	0x00000003
        /*05e4*/ 	.word	0x00000098
        /*05e8*/ 	.short	0x0101
        /*05ea*/ 	.byte	0xff
	.zero		1


	//   ....[61]....
        /*05ec*/ 	.word	0x0000b3f0
        /*05f0*/ 	.word	0x00000003
        /*05f4*/ 	.word	0x000000c8
        /*05f8*/ 	.short	0x0101
        /*05fa*/ 	.byte	0xff
	.zero		1


	//   ....[62]....
        /*05fc*/ 	.word	0x0000bb00
        /*0600*/ 	.word	0x00000003
        /*0604*/ 	.word	0x00000098
        /*0608*/ 	.short	0x0101
        /*060a*/ 	.byte	0xff
	.zero		1


	//   ....[63]....
        /*060c*/ 	.word	0x0000bb30
        /*0610*/ 	.word	0x00000003
        /*0614*/ 	.word	0x000000c8
        /*0618*/ 	.short	0x0101
        /*061a*/ 	.byte	0xff
	.zero		1


	//   ....[64]....
        /*061c*/ 	.word	0x0000bbc0
        /*0620*/ 	.word	0x00000003
        /*0624*/ 	.word	0x000000c8
        /*0628*/ 	.short	0x0101
        /*062a*/ 	.byte	0xff
	.zero		1


	//   ....[65]....
        /*062c*/ 	.word	0x0000bbd0
        /*0630*/ 	.word	0x00000003
        /*0634*/ 	.word	0x000000b0
        /*0638*/ 	.short	0x010a
        /*063a*/ 	.byte	0xff
	.zero		1


	//   ....[66]....
        /*063c*/ 	.word	0x0000bc20
        /*0640*/ 	.word	0x00000003
        /*0644*/ 	.word	0x000000d8
        /*0648*/ 	.short	0x010a
        /*064a*/ 	.byte	0xff
	.zero		1


	//   ....[67]....
        /*064c*/ 	.word	0x0000c910
        /*0650*/ 	.word	0x00000003
        /*0654*/ 	.word	0x00000098
        /*0658*/ 	.short	0x0101
        /*065a*/ 	.byte	0xff
	.zero		1


	//   ....[68]....
        /*065c*/ 	.word	0x0000c920
        /*0660*/ 	.word	0x00000003
        /*0664*/ 	.word	0x000000d0
        /*0668*/ 	.short	0x0101
        /*066a*/ 	.byte	0xff
	.zero		1


	//   ....[69]....
        /*066c*/ 	.word	0x0000caa0
        /*0670*/ 	.word	0x00000003
        /*0674*/ 	.word	0x000000d8
        /*0678*/ 	.short	0x010a
        /*067a*/ 	.byte	0xff
	.zero		1


	//   ....[70]....
        /*067c*/ 	.word	0x0000caf0
        /*0680*/ 	.word	0x00000003
        /*0684*/ 	.word	0x000000d0
        /*0688*/ 	.short	0x010a
        /*068a*/ 	.byte	0xff
	.zero		1


	//   ....[71]....
        /*068c*/ 	.word	0x0000cb50
        /*0690*/ 	.word	0x00000003
        /*0694*/ 	.word	0x00000000
        /*0698*/ 	.short	0x010a
        /*069a*/ 	.byte	0xff
	.zero		1


	//   ....[72]....
        /*069c*/ 	.word	0x0000cbb0
        /*06a0*/ 	.word	0x00000003
        /*06a4*/ 	.word	0x00000010
        /*06a8*/ 	.short	0x010a
        /*06aa*/ 	.byte	0xff
	.zero		1


	//   ....[73]....
        /*06ac*/ 	.word	0x0000cc20
        /*06b0*/ 	.word	0x00000009
        /*06b4*/ 	.word	0x00000010
        /*06b8*/ 	.short	0x010a
        /*06ba*/ 	.byte	0xff
	.zero		1


	//   ....[74]....
        /*06bc*/ 	.word	0x0000cc90
        /*06c0*/ 	.word	0x00000009
        /*06c4*/ 	.word	0x00000098
        /*06c8*/ 	.short	0x010a
        /*06ca*/ 	.byte	0xff
	.zero		1


	//   ....[75]....
        /*06cc*/ 	.word	0x0000cd00
        /*06d0*/ 	.word	0x00000009
        /*06d4*/ 	.word	0x000000a0
        /*06d8*/ 	.short	0x010a
        /*06da*/ 	.byte	0xff
	.zero		1


	//   ....[76]....
        /*06dc*/ 	.word	0x0000cd70
        /*06e0*/ 	.word	0x00000009
        /*06e4*/ 	.word	0x00000010
        /*06e8*/ 	.short	0x010a
        /*06ea*/ 	.byte	0xff
	.zero		1


	//   ....[77]....
        /*06ec*/ 	.word	0x0000cde0
        /*06f0*/ 	.word	0x00000003
        /*06f4*/ 	.word	0x00000010
        /*06f8*/ 	.short	0x010a
        /*06fa*/ 	.byte	0xff
	.zero		1


	//   ....[78]....
        /*06fc*/ 	.word	0x0000ce50
        /*0700*/ 	.word	0x00000003
        /*0704*/ 	.word	0x00000098
        /*0708*/ 	.short	0x010a
        /*070a*/ 	.byte	0xff
	.zero		1


	//   ....[79]....
        /*070c*/ 	.word	0x0000cec0
        /*0710*/ 	.word	0x00000003
        /*0714*/ 	.word	0x000000a0
        /*0718*/ 	.short	0x010a
        /*071a*/ 	.byte	0xff
	.zero		1


	//   ....[80]....
        /*071c*/ 	.word	0x0000cf40
        /*0720*/ 	.word	0x00000003
        /*0724*/ 	.word	0x00000050
        /*0728*/ 	.short	0x010a
        /*072a*/ 	.byte	0xff
	.zero		1


	//   ....[81]....
        /*072c*/ 	.word	0x0000cfc0
        /*0730*/ 	.word	0x00000003
        /*0734*/ 	.word	0x00000008
        /*0738*/ 	.short	0x010a
        /*073a*/ 	.byte	0xff
	.zero		1


	//   ....[82]....
        /*073c*/ 	.word	0x0000d040
        /*0740*/ 	.word	0x00000003
        /*0744*/ 	.word	0x00000058
        /*0748*/ 	.short	0x010a
        /*074a*/ 	.byte	0xff
	.zero		1


	//   ....[83]....
        /*074c*/ 	.word	0x0000d0b0
        /*0750*/ 	.word	0x00000003
        /*0754*/ 	.word	0x00000050
        /*0758*/ 	.short	0x010a
        /*075a*/ 	.byte	0xff
	.zero		1


	//   ....[84]....
        /*075c*/ 	.word	0x0000d120
        /*0760*/ 	.word	0x00000003
        /*0764*/ 	.word	0x00000050
        /*0768*/ 	.short	0x010a
        /*076a*/ 	.byte	0xff
	.zero		1


	//   ....[85]....
        /*076c*/ 	.word	0x0000d190
        /*0770*/ 	.word	0x00000003
        /*0774*/ 	.word	0x00000050
        /*0778*/ 	.short	0x010a
        /*077a*/ 	.byte	0xff
	.zero		1


	//   ....[86]....
        /*077c*/ 	.word	0x0000d200
        /*0780*/ 	.word	0x00000003
        /*0784*/ 	.word	0x00000008
        /*0788*/ 	.short	0x010a
        /*078a*/ 	.byte	0xff
	.zero		1


	//   ....[87]....
        /*078c*/ 	.word	0x0000d280
        /*0790*/ 	.word	0x00000003
        /*0794*/ 	.word	0x000000c8
        /*0798*/ 	.short	0x010a
        /*079a*/ 	.byte	0xff
	.zero		1


	//   ....[88]....
        /*079c*/ 	.word	0x0000d2e0
        /*07a0*/ 	.word	0x00000004
        /*07a4*/ 	.word	0x00000090
        /*07a8*/ 	.short	0x010a
        /*07aa*/ 	.byte	0xff
	.zero		1


	//   ....[89]....
        /*07ac*/ 	.word	0x0000d340
        /*07b0*/ 	.word	0x00000004
        /*07b4*/ 	.word	0x000000c8
        /*07b8*/ 	.short	0x010a
        /*07ba*/ 	.byte	0xff
	.zero		1


	//   ....[90]....
        /*07bc*/ 	.word	0x0000d3b0
        /*07c0*/ 	.word	0x00000004
        /*07c4*/ 	.word	0x00000090
        /*07c8*/ 	.short	0x010a
        /*07ca*/ 	.byte	0xff
	.zero		1


	//   ....[91]....
        /*07cc*/ 	.word	0x0000d420
        /*07d0*/ 	.word	0x00000004
        /*07d4*/ 	.word	0x000000c8
        /*07d8*/ 	.short	0x010a
        /*07da*/ 	.byte	0xff
	.zero		1


	//   ....[92]....
        /*07dc*/ 	.word	0x0000d490
        /*07e0*/ 	.word	0x00000004
        /*07e4*/ 	.word	0x00000090
        /*07e8*/ 	.short	0x010a
        /*07ea*/ 	.byte	0xff
	.zero		1


	//   ....[93]....
        /*07ec*/ 	.word	0x0000d500
        /*07f0*/ 	.word	0x00000004
        /*07f4*/ 	.word	0x000000c8
        /*07f8*/ 	.short	0x010a
        /*07fa*/ 	.byte	0xff
	.zero		1


	//   ....[94]....
        /*07fc*/ 	.word	0x0000d560
        /*0800*/ 	.word	0x00000003
        /*0804*/ 	.word	0x000000c8
        /*0808*/ 	.short	0x010a
        /*080a*/ 	.byte	0xff
	.zero		1


	//   ....[95]....
        /*080c*/ 	.word	0x0000d5b0
        /*0810*/ 	.word	0x00000003
        /*0814*/ 	.word	0x000000b0
        /*0818*/ 	.short	0x010a
        /*081a*/ 	.byte	0xff
	.zero		1


	//   ....[96]....
        /*081c*/ 	.word	0x0000d620
        /*0820*/ 	.word	0x00000003
        /*0824*/ 	.word	0x000000d8
        /*0828*/ 	.short	0x010a
        /*082a*/ 	.byte	0xff
	.zero		1


	//   ....[97]....
        /*082c*/ 	.word	0x0000d680
        /*0830*/ 	.word	0x00000003
        /*0834*/ 	.word	0x000000d8
        /*0838*/ 	.short	0x010a
        /*083a*/ 	.byte	0xff
	.zero		1


	//----- nvinfo : EIATTR_NUM_MBARRIERS
	.align		4
.L_76:
        /*083c*/ 	.byte	0x03, 0x38
        /*083e*/ 	.short	0x001c


	//----- nvinfo : EIATTR_EXIT_INSTR_OFFSETS
	.align		4
        /*0840*/ 	.byte	0x04, 0x1c
        /*0842*/ 	.short	(.L_78 - .L_77)


	//   ....[0]....
.L_77:
        /*0844*/ 	.word	0x0000af40


	//   ....[1]....
        /*0848*/ 	.word	0x0000cad0


	//----- nvinfo : EIATTR_INDIRECT_BRANCH_TARGETS
	.align		4
.L_78:
        /*084c*/ 	.byte	0x04, 0x34
        /*084e*/ 	.short	(.L_80 - .L_79)


	//   ....[0]....
.L_79:
        /*0850*/ 	.word	.L_x_114@srel
        /*0854*/ 	.short	0x0
        /*0856*/ 	.short	0x0
        /*0858*/ 	.word	0x3
        /*085c*/ 	.word	.L_x_115@srel
        /*0860*/ 	.word	.L_x_116@srel
        /*0864*/ 	.word	.L_x_5@srel


	//   ....[1]....
        /*0868*/ 	.word	.L_x_118@srel
        /*086c*/ 	.short	0x0
        /*086e*/ 	.short	0x0
        /*0870*/ 	.word	0x3
        /*0874*/ 	.word	.L_x_119@srel
        /*0878*/ 	.word	.L_x_120@srel
        /*087c*/ 	.word	.L_x_5@srel


	//   ....[2]....
        /*0880*/ 	.word	.L_x_122@srel
        /*0884*/ 	.short	0x0
        /*0886*/ 	.short	0x0
        /*0888*/ 	.word	0x3
        /*088c*/ 	.word	.L_x_123@srel
        /*0890*/ 	.word	.L_x_124@srel
        /*0894*/ 	.word	.L_x_5@srel


	//----- nvinfo : EIATTR_REQNTID
	.align		4
.L_80:
        /*0898*/ 	.byte	0x04, 0x10
        /*089a*/ 	.short	(.L_82 - .L_81)
.L_81:
        /*089c*/ 	.word	0x00000200
        /*08a0*/ 	.word	0x00000001
        /*08a4*/ 	.word	0x00000001


	//----- nvinfo : EIATTR_CRS_STACK_SIZE
	.align		4
.L_82:
        /*08a8*/ 	.byte	0x04, 0x1e
        /*08aa*/ 	.short	(.L_84 - .L_83)
.L_83:
        /*08ac*/ 	.word	0x00000000


	//----- nvinfo : EIATTR_CBANK_PARAM_SIZE
	.align		4
.L_84:
        /*08b0*/ 	.byte	0x03, 0x19
        /*08b2*/ 	.short	0x02e8


	//----- nvinfo : EIATTR_PARAM_CBANK
	.align		4
        /*08b4*/ 	.byte	0x04, 0x0a
        /*08b6*/ 	.short	(.L_86 - .L_85)
	.align		4
.L_85:
        /*08b8*/ 	.word	index@(.nv.constant0.kernel_cutlass_kernel_flash_attncuteflash_fwd_sm100FlashAttentionForwardSm100_object_at__tensor0000o19211101213_tensor0000o19211101213_tensor0000o12810111213_tensor0000o12811101213_tensor_0)
        /*08bc*/ 	.short	0x0380
        /*08be*/ 	.short	0x02e8


	//----- nvinfo : EIATTR_SW_WAR
	.align		4
.L_86:
        /*08c0*/ 	.byte	0x04, 0x36
        /*08c2*/ 	.short	(.L_88 - .L_87)
.L_87:
        /*08c4*/ 	.word	0x00000008
.L_88:


//--------------------- .nv.compat                --------------------------
	.section	.nv.compat,"",@"SHT_CUDA_COMPAT_INFO"
	.align	4
        /*0000*/ 	.byte	0x02, 0x02, 0x02, 0x00, 0x02, 0x05, 0x05, 0x00, 0x02, 0x03, 0x01, 0x00, 0x02, 0x06, 0x01, 0x00


//--------------------- .nv.callgraph             --------------------------
	.section	.nv.callgraph,"",@"SHT_CUDA_CALLGRAPH"
	.align	4
	.sectionentsize	8
	.align		4
        /*0000*/ 	.word	0x00000000
	.align		4
        /*0004*/ 	.word	0xffffffff
	.align		4
        /*0008*/ 	.word	0x00000000
	.align		4
        /*000c*/ 	.word	0xfffffffe
	.align		4
        /*0010*/ 	.word	0x00000000
	.align		4
        /*0014*/ 	.word	0xfffffffd
	.align		4
        /*0018*/ 	.word	0x00000000
	.align		4
        /*001c*/ 	.word	0xfffffffc


//--------------------- .nv.constant2.kernel_cutlass_kernel_flash_attncuteflash_fwd_sm100FlashAttentionForwardSm100_object_at__tensor0000o19211101213_tensor0000o19211101213_tensor0000o12810111213_tensor0000o12811101213_tensor_0 --------------------------
	.section	.nv.constant2.kernel_cutlass_kernel_flash_attncuteflash_fwd_sm100FlashAttentionForwardSm100_object_at__tensor0000o19211101213_tensor0000o19211101213_tensor0000o12810111213_tensor0000o12811101213_tensor_0,"a",@progbits
	.sectionflags	@""
	.align	4
.nv.constant2.kernel_cutlass_kernel_flash_attncuteflash_fwd_sm100FlashAttentionForwardSm100_object_at__tensor0000o19211101213_tensor0000o19211101213_tensor0000o12810111213_tensor0000o12811101213_tensor_0:
        /*0000*/ 	.byte	0xf0, 0x05, 0x00, 0x00, 0xc0, 0x05, 0x00, 0x00, 0xd0, 0x36, 0x00, 0x00, 0xb0, 0x06, 0x00, 0x00
        /*0010*/ 	.byte	0x80, 0x06, 0x00, 0x00, 0xd0, 0x36, 0x00, 0x00, 0x30, 0x0b, 0x00, 0x00, 0x60, 0x07, 0x00, 0x00
        /*0020*/ 	.byte	0xd0, 0x36, 0x00, 0x00


//--------------------- .text.kernel_cutlass_kernel_flash_attncuteflash_fwd_sm100FlashAttentionForwardSm100_object_at__tensor0000o19211101213_tensor0000o19211101213_tensor0000o12810111213_tensor0000o12811101213_tensor_0 --------------------------
	.section	.text.kernel_cutlass_kernel_flash_attncuteflash_fwd_sm100FlashAttentionForwardSm100_object_at__tensor0000o19211101213_tensor0000o19211101213_tensor0000o12810111213_tensor0000o12811101213_tensor_0,"ax",@progbits
	.align	128
        .global         kernel_cutlass_kernel_flash_attncuteflash_fwd_sm100FlashAttentionForwardSm100_object_at__tensor0000o19211101213_tensor0000o19211101213_tensor0000o12810111213_tensor0000o12811101213_tensor_0
        .type           kernel_cutlass_kernel_flash_attncuteflash_fwd_sm100FlashAttentionForwardSm100_object_at__tensor0000o19211101213_tensor0000o19211101213_tensor0000o12810111213_tensor0000o12811101213_tensor_0,@function
        .size           kernel_cutlass_kernel_flash_attncuteflash_fwd_sm100FlashAttentionForwardSm100_object_at__tensor0000o19211101213_tensor0000o19211101213_tensor0000o12810111213_tensor0000o12811101213_tensor_0,(.L_x_128 - kernel_cutlass_kernel_flash_attncuteflash_fwd_sm100FlashAttentionForwardSm100_object_at__tensor0000o19211101213_tensor0000o19211101213_tensor0000o12810111213_tensor0000o12811101213_tensor_0)
        .other          kernel_cutlass_kernel_flash_attncuteflash_fwd_sm100FlashAttentionForwardSm100_object_at__tensor0000o19211101213_tensor0000o19211101213_tensor0000o12810111213_tensor0000o12811101213_tensor_0,@"STO_CUDA_ENTRY STV_DEFAULT"
kernel_cutlass_kernel_flash_attncuteflash_fwd_sm100FlashAttentionForwardSm100_object_at__tensor0000o19211101213_tensor0000o19211101213_tensor0000o12810111213_tensor0000o12811101213_tensor_0:
.text.kernel_cutlass_kernel_flash_attncuteflash_fwd_sm100FlashAttentionForwardSm100_object_at__tensor0000o19211101213_tensor0000o19211101213_tensor0000o12810111213_tensor0000o12811101213_tensor_0:
[----:B------:R-:W1:Y:S01]  /*0000*/  LDC R1, c[0x0][0x37c] ;  /* 0x0000df00ff017b82 */ /* 0x000e620000000800 */
[----:B------:R-:W2:Y:S01]  /*0010*/  S2R R2, SR_TID.X ;  /* 0x0000000000027919 */ /* 0x000ea20000002100 */
[----:B------:R-:W3:Y:S06]  /*0020*/  LDCU.U8 UR38, c[0x0][0x62c] ;  /* 0x0000c580ff2677ac */ /* 0x000eec0008000000 */
[----:B------:R-:W4:Y:S01]  /*0030*/  S2UR UR39, SR_CTAID.X ;  /* 0x00000000002779c3 */ /* 0x000f220000002500 */
[----:B------:R-:W5:Y:S01]  /*0040*/  LDCU.U8 UR31, c[0x0][0x62d] ;  /* 0x0000c5a0ff1f77ac */ /* 0x000f620008000000 */
[----:B------:R-:W1:Y:S01]  /*0050*/  LDCU.U8 UR30, c[0x0][0x638] ;  /* 0x0000c700ff1e77ac */ /* 0x000e620008000000 */
[----:B------:R-:W1:Y:S01]  /*0060*/  LDCU.U8 UR23, c[0x0][0x639] ;  /* 0x0000c720ff1777ac */ /* 0x000e620008000000 */
[----:B------:R-:W1:Y:S01]  /*0070*/  LDCU.U8 UR22, c[0x0][0x644] ;  /* 0x0000c880ff1677ac */ /* 0x000e620008000000 */
[----:B--2---:R-:W-:-:S04]  /*0080*/  SHF.R.U32.HI R0, RZ, 0x5, R2 ;  /* 0x00000005ff007819 */ /* 0x004fc80000011602 */
[----:B------:R-:W-:-:S13]  /*0090*/  ISETP.NE.AND P0, PT, R0, RZ, PT ;  /* 0x000000ff0000720c */ /* 0x000fda0003f05270 */
[----:B-1-345:R-:W-:Y:S05]  /*00a0*/  @P0 BRA `(.L_x_0) ;  /* 0x0000000400080947 */ /* 0x03afea0003800000 */
[----:B------:R-:W1:Y:S01]  /*00b0*/  S2UR UR9, SR_CgaCtaId ;  /* 0x00000000000979c3 */ /* 0x000e620000008800 */
[----:B------:R-:W2:Y:S01]  /*00c0*/  LDCU.64 UR12, c[0x0][0x348] ;  /* 0x00006900ff0c77ac */ /* 0x000ea20008000a00 */
[----:B------:R-:W-:Y:S01]  /*00d0*/  UMOV UR10, 0x400 ;  /* 0x00000400000a7882 */ /* 0x000fe20000000000 */
[----:B------:R-:W-:Y:S01]  /*00e0*/  UMOV UR8, 0x1 ;  /* 0x0000000100087882 */ /* 0x000fe20000000000 */
[----:B------:R-:W-:Y:S01]  /*00f0*/  UMOV UR7, 0x100 ;  /* 0x0000010000077882 */ /* 0x000fe20000000000 */
[----:B------:R-:W-:Y:S01]  /*0100*/  UMOV UR6, 0x4 ;  /* 0x0000000400067882 */ /* 0x000fe20000000000 */
[----:B------:R-:W-:-:S04]  /*0110*/  UIADD3 UR20, UPT, UPT, -UR7, 0x100000, URZ ;  /* 0x0010000007147890 */ /* 0x000fc8000fffe1ff */
[----:B------:R-:W-:Y:S02]  /*0120*/  USHF.L.U32 UR21, UR20, 0xb, URZ ;  /* 0x0000000b14157899 */ /* 0x000fe400080006ff */
[----:B------:R-:W-:Y:S01]  /*0130*/  USHF.L.U32 UR20, UR20, 0x1, URZ ;  /* 0x0000000114147899 */ /* 0x000fe200080006ff */
[----:B------:R-:W-:Y:S01]  /*0140*/  UMOV UR5, 0x80 ;  /* 0x0000008000057882 */ /* 0x000fe20000000000 */
[----:B------:R-:W-:-:S04]  /*0150*/  UIADD3 UR6, UPT, UPT, -UR6, 0x100000, URZ ;  /* 0x0010000006067890 */ /* 0x000fc8000fffe1ff */
[----:B------:R-:W-:Y:S02]  /*0160*/  USHF.L.U32 UR7, UR6, 0xb, URZ ;  /* 0x0000000b06077899 */ /* 0x000fe400080006ff */
[----:B------:R-:W-:Y:S01]  /*0170*/  USHF.L.U32 UR6, UR6, 0x1, URZ ;  /* 0x0000000106067899 */ /* 0x000fe200080006ff */
[----:B------:R-:W-:Y:S01]  /*0180*/  UMOV UR4, 0x20 ;  /* 0x0000002000047882 */ /* 0x000fe20000000000 */
[----:B------:R-:W-:-:S04]  /*0190*/  UIADD3 UR24, UPT, UPT, -UR5, 0x100000, URZ ;  /* 0x0010000005187890 */ /* 0x000fc8000fffe1ff */
[----:B------:R-:W-:Y:S02]  /*01a0*/  USHF.L.U32 UR25, UR24, 0xb, URZ ;  /* 0x0000000b18197899 */ /* 0x000fe400080006ff */
[----:B------:R-:W-:Y:S02]  /*01b0*/  USHF.L.U32 UR24, UR24, 0x1, URZ ;  /* 0x0000000118187899 */ /* 0x000fe400080006ff */
[----:B------:R-:W-:-:S04]  /*01c0*/  UIADD3 UR4, UPT, UPT, -UR4, 0x100000, URZ ;  /* 0x0010000004047890 */ /* 0x000fc8000fffe1ff */
[----:B------:R-:W-:Y:S02]  /*01d0*/  USHF.L.U32 UR5, UR4, 0xb, URZ ;  /* 0x0000000b04057899 */ /* 0x000fe400080006ff */
[----:B------:R-:W-:Y:S02]  /*01e0*/  USHF.L.U32 UR4, UR4, 0x1, URZ ;  /* 0x0000000104047899 */ /* 0x000fe400080006ff */
[----:B--2---:R-:W-:Y:S02]  /*01f0*/  UIADD3 UR18, UP3, UPT, UR12, 0x80, URZ ;  /* 0x000000800c127890 */ /* 0x004fe4000ff7e0ff */
[----:B------:R-:W-:Y:S02]  /*0200*/  UIADD3 UR16, UP2, UPT, UR12, 0x100, URZ ;  /* 0x000001000c107890 */ /* 0x000fe4000ff5e0ff */
[----:B------:R-:W-:Y:S02]  /*0210*/  UIADD3 UR14, UP1, UPT, UR12, 0x180, URZ ;  /* 0x000001800c0e7890 */ /* 0x000fe4000ff3e0ff */
[----:B------:R-:W-:-:S02]  /*0220*/  UIADD3 UR12, UP0, UPT, UR12, 0x200, URZ ;  /* 0x000002000c0c7890 */ /* 0x000fc4000ff1e0ff */
[----:B-1----:R-:W-:Y:S02]  /*0230*/  ULEA UR9, UR9, UR10, 0x18 ;  /* 0x0000000a09097291 */ /* 0x002fe4000f8ec0ff */
[----:B------:R-:W-:-:S04]  /*0240*/  UIADD3 UR10, UPT, UPT, -UR8, 0x100000, URZ ;  /* 0x00100000080a7890 */ /* 0x000fc8000fffe1ff */
[----:B------:R-:W-:Y:S02]  /*0250*/  USHF.L.U32 UR11, UR10, 0xb, URZ ;  /* 0x0000000b0a0b7899 */ /* 0x000fe400080006ff */
[----:B------:R-:W-:Y:S02]  /*0260*/  USHF.L.U32 UR10, UR10, 0x1, URZ ;  /* 0x000000010a0a7899 */ /* 0x000fe400080006ff */
[----:B------:R-:W-:Y:S02]  /*0270*/  UIADD3.X UR19, UPT, UPT, URZ, UR13, URZ, UP3, !UPT ;  /* 0x0000000dff137290 */ /* 0x000fe40009ffe4ff */
[----:B------:R-:W-:Y:S02]  /*0280*/  UIADD3.X UR17, UPT, UPT, URZ, UR13, URZ, UP2, !UPT ;  /* 0x0000000dff117290 */ /* 0x000fe400097fe4ff */
[----:B------:R-:W-:Y:S02]  /*0290*/  UIADD3.X UR15, UPT, UPT, URZ, UR13, URZ, UP1, !UPT ;  /* 0x0000000dff0f7290 */ /* 0x000fe40008ffe4ff */
[----:B------:R-:W-:-:S03]  /*02a0*/  UIADD3.X UR13, UPT, UPT, URZ, UR13, URZ, UP0, !UPT ;  /* 0x0000000dff0d7290 */ /* 0x000fc600087fe4ff */
[----:B------:R1:W-:Y:S02]  /*02b0*/  UTMACCTL.PF [UR18] ;  /* 0x00000000120079b9 */ /* 0x0003e40008040000 */
[----:B------:R1:W-:Y:S02]  /*02c0*/  UTMACCTL.PF [UR16] ;  /* 0x00000000100079b9 */ /* 0x0003e40008040000 */
[----:B------:R1:W-:Y:S02]  /*02d0*/  UTMACCTL.PF [UR14] ;  /* 0x000000000e0079b9 */ /* 0x0003e40008040000 */
[----:B------:R1:W-:Y:S01]  /*02e0*/  UTMACCTL.PF [UR12] ;  /* 0x000000000c0079b9 */ /* 0x0003e20008040000 */
[----:B------:R-:W2:Y:S02]  /*02f0*/  FENCE.VIEW.ASYNC.S ;  /* 0x00000000000073c6 */ /* 0x000ea40000000000 */
[----:B--2---:R1:W2:Y:S01]  /*0300*/  SYNCS.EXCH.64 URZ, [UR9], UR10 ;  /* 0x0000000a09ff75b2 */ /* 0x0042a20008000100 */
[----:B------:R1:W3:Y:S01]  /*0310*/  SYNCS.EXCH.64 URZ, [UR9+0x8], UR10 ;  /* 0x0000080a09ff75b2 */ /* 0x0002e20008000100 */
[----:B------:R1:W4:Y:S01]  /*0320*/  SYNCS.EXCH.64 URZ, [UR9+0x10], UR10 ;  /* 0x0000100a09ff75b2 */ /* 0x0003220008000100 */
[----:B------:R1:W5:Y:S01]  /*0330*/  SYNCS.EXCH.64 URZ, [UR9+0x18], UR10 ;  /* 0x0000180a09ff75b2 */ /* 0x0003620008000100 */
[----:B------:R1:W1:Y:S01]  /*0340*/  SYNCS.EXCH.64 URZ, [UR9+0x20], UR10 ;  /* 0x0000200a09ff75b2 */ /* 0x0002620008000100 */
        /* <DEDUP_REMOVED lines=23> */
[----:B--2345:R-:W-:Y:S01]  /*04c0*/  NOP ;  /* 0x0000000000007918 */ /* 0x03cfe20000000000 */
.L_x_0:
[----:B------:R-:W-:Y:S01]  /*04d0*/  ISETP.GT.AND P0, PT, R0, 0xb, PT ;  /* 0x0000000b0000780c */ /* 0x000fe20003f04270 */
[----:B------:R-:W-:Y:S01]  /*04e0*/  NOP ;  /* 0x0000000000007918 */ /* 0x000fe20000000000 */
[----:B-1----:R-:W1:Y:S01]  /*04f0*/  LDCU.U8 UR15, c[0x0][0x645] ;  /* 0x0000c8a0ff0f77ac */ /* 0x002e620008000000 */
[----:B------:R-:W2:Y:S01]  /*0500*/  LDCU.U8 UR14, c[0x0][0x650] ;  /* 0x0000ca00ff0e77ac */ /* 0x000ea20008000000 */
[----:B------:R-:W3:Y:S01]  /*0510*/  LDCU.U8 UR7, c[0x0][0x651] ;  /* 0x0000ca20ff0777ac */ /* 0x000ee20008000000 */
[----:B------:R-:W-:Y:S08]  /*0520*/  BAR.SYNC.DEFER_BLOCKING 0x0 ;  /* 0x0000000000007b1d */ /* 0x000ff00000010000 */
[----:B------:R-:W-:Y:S05]  /*0530*/  @P0 BRA `(.L_x_1) ;  /* 0x0000000000680947 */ /* 0x000fea0003800000 */
[----:B------:R-:W-:-:S13]  /*0540*/  ISETP.GT.AND P0, PT, R0, 0x5, PT ;  /* 0x000000050000780c */ /* 0x000fda0003f04270 */
[----:B------:R-:W-:Y:S05]  /*0550*/  @P0 BRA `(.L_x_2) ;  /* 0x0000000000300947 */ /* 0x000fea0003800000 */
[----:B------:R-:W-:-:S05]  /*0560*/  IMAD.MOV.U32 R3, RZ, RZ, -0x4 ;  /* 0xfffffffcff037424 */ /* 0x000fca00078e00ff */
[----:B------:R-:W-:-:S05]  /*0570*/  VIADDMNMX.U32 R3, R0, R3, 0x2, PT ;  /* 0x0000000200037446 */ /* 0x000fca0003800003 */
[----:B------:R-:W-:-:S04]  /*0580*/  IMAD.SHL.U32 R3, R3, 0x4, RZ ;  /* 0x0000000403037824 */ /* 0x000fc800078e00ff */
[----:B------:R-:W4:Y:S02]  /*0590*/  LDC R4, c[0x2][R3] ;  /* 0x0080000003047b82 */ /* 0x000f240000000800 */
[----:B----4-:R-:W-:-:S04]  /*05a0*/  SHF.R.S32.HI R5, RZ, 0x1f, R4 ;  /* 0x0000001fff057819 */ /* 0x010fc80000011404 */
.L_x_114:
[----:B-123--:R-:W-:Y:S05]  /*05b0*/  BRX R4 -0x5c0                                                                                                                                                                                                      (*"BRANCH_TARGETS .L_x_115,.L_x_116,.L_x_5"*) ;  /* 0xfffffff804907949 */ /* 0x00efea000383ffff */
.L_x_116:
[----:B------:R-:W-:-:S08]  /*05c0*/  NOP ;  /* 0x0000000000007918 */ /* 0x000fd00000000000 */
[----:B------:R-:W1:-:S00]  /*05d0*/  USETMAXREG.DEALLOC.CTAPOOL 0x38 ;  /* 0x00000038000079c8 */ /* 0x000e4000080e0500 */
[----:B-1----:R-:W-:Y:S05]  /*05e0*/  BRA `(.L_x_3) ;  /* 0x000000a8004c7947 */ /* 0x002fea0003800000 */
.L_x_115:
[----:B------:R-:W-:-:S08]  /*05f0*/  NOP ;  /* 0x0000000000007918 */ /* 0x000fd00000000000 */
[----:B------:R-:W1:-:S00]  /*0600*/  USETMAXREG.DEALLOC.CTAPOOL 0x38 ;  /* 0x00000038000079c8 */ /* 0x000e4000080e0500 */
[----:B-1----:R-:W-:Y:S05]  /*0610*/  BRA `(.L_x_3) ;  /* 0x000000a800407947 */ /* 0x002fea0003800000 */
.L_x_2:
[----:B------:R-:W-:-:S05]  /*0620*/  IMAD.MOV.U32 R3, RZ, RZ, -0x6 ;  /* 0xfffffffaff037424 */ /* 0x000fca00078e00ff */
[----:B------:R-:W-:-:S05]  /*0630*/  VIADDMNMX.U32 R3, R0, R3, 0x2, PT ;  /* 0x0000000200037446 */ /* 0x000fca0003800003 */
[----:B------:R-:W-:-:S04]  /*0640*/  IMAD.SHL.U32 R3, R3, 0x4, RZ ;  /* 0x0000000403037824 */ /* 0x000fc800078e00ff */
[----:B------:R-:W4:Y:S02]  /*0650*/  LDC R4, c[0x2][R3+0xc] ;  /* 0x0080030003047b82 */ /* 0x000f240000000800 */
[----:B----4-:R-:W-:-:S04]  /*0660*/  SHF.R.S32.HI R5, RZ, 0x1f, R4 ;  /* 0x0000001fff057819 */ /* 0x010fc80000011404 */
.L_x_118:
[----:B-123--:R-:W-:Y:S05]  /*0670*/  BRX R4 -0x680                                                                                                                                                                                                      (*"BRANCH_TARGETS .L_x_119,.L_x_120,.L_x_5"*) ;  /* 0xfffffff804607949 */ /* 0x00efea000383ffff */
.L_x_120:
[----:B------:R-:W-:-:S08]  /*0680*/  NOP ;  /* 0x0000000000007918 */ /* 0x000fd00000000000 */
[----:B------:R-:W1:-:S00]  /*0690*/  USETMAXREG.DEALLOC.CTAPOOL 0x38 ;  /* 0x00000038000079c8 */ /* 0x000e4000080e0500 */
[----:B-1----:R-:W-:Y:S05]  /*06a0*/  BRA `(.L_x_3) ;  /* 0x000000a8001c7947 */ /* 0x002fea0003800000 */
.L_x_119:
[----:B------:R-:W-:-:S08]  /*06b0*/  NOP ;  /* 0x0000000000007918 */ /* 0x000fd00000000000 */
[----:B------:R-:W1:-:S00]  /*06c0*/  USETMAXREG.DEALLOC.CTAPOOL 0x38 ;  /* 0x00000038000079c8 */ /* 0x000e4000080e0500 */
[----:B-1----:R-:W-:Y:S05]  /*06d0*/  BRA `(.L_x_3) ;  /* 0x000000a800107947 */ /* 0x002fea0003800000 */
.L_x_1:
[----:B------:R-:W-:-:S13]  /*06e0*/  ISETP.GT.AND P0, PT, R0, 0xd, PT ;  /* 0x0000000d0000780c */ /* 0x000fda0003f04270 */
[----:B------:R-:W-:Y:S05]  /*06f0*/  @P0 BRA `(.L_x_4) ;  /* 0x0000001c00780947 */ /* 0x000fea0003800000 */
[----:B------:R-:W-:-:S05]  /*0700*/  IMAD.MOV.U32 R3, RZ, RZ, -0xc ;  /* 0xfffffff4ff037424 */ /* 0x000fca00078e00ff */
[----:B------:R-:W-:-:S05]  /*0710*/  VIADDMNMX.U32 R3, R0, R3, 0x2, PT ;  /* 0x0000000200037446 */ /* 0x000fca0003800003 */
[----:B------:R-:W-:-:S04]  /*0720*/  IMAD.SHL.U32 R3, R3, 0x4, RZ ;  /* 0x0000000403037824 */ /* 0x000fc800078e00ff */
[----:B------:R-:W4:Y:S02]  /*0730*/  LDC R4, c[0x2][R3+0x18] ;  /* 0x0080060003047b82 */ /* 0x000f240000000800 */
[----:B----4-:R-:W-:-:S04]  /*0740*/  SHF.R.S32.HI R5, RZ, 0x1f, R4 ;  /* 0x0000001fff057819 */ /* 0x010fc80000011404 */
.L_x_122:
[----:B-123--:R-:W-:Y:S05]  /*0750*/  BRX R4 -0x760                                                                                                                                                                                                      (*"BRANCH_TARGETS .L_x_123,.L_x_124,.L_x_5"*) ;  /* 0xfffffff804287949 */ /* 0x00efea000383ffff */
.L_x_124:
[----:B------:R-:W-:-:S08]  /*0760*/  NOP ;  /* 0x0000000000007918 */ /* 0x000fd00000000000 */
[----:B------:R-:W1:-:S00]  /*0770*/  USETMAXREG.DEALLOC.CTAPOOL 0x38 ;  /* 0x00000038000079c8 */ /* 0x000e4000080e0500 */
[----:B------:R-:W2:Y:S01]  /*0780*/  LDCU UR4, c[0x0][0x640] ;  /* 0x0000c800ff0477ac */ /* 0x000ea20008000800 */
[----:B------:R-:W3:Y:S01]  /*0790*/  LDCU UR6, c[0x0][0x654] ;  /* 0x0000ca80ff0677ac */ /* 0x000ee20008000800 */
[----:B--2---:R-:W-:-:S04]  /*07a0*/  UIMAD.WIDE.U32 UR4, UR39, UR4, URZ ;  /* 0x00000004270472a5 */ /* 0x004fc8000f8e00ff */
[----:B------:R-:W-:-:S04]  /*07b0*/  UIADD3 UR8, UPT, UPT, -UR5, UR39, URZ ;  /* 0x0000002705087290 */ /* 0x000fc8000fffe1ff */
[----:B------:R-:W-:-:S04]  /*07c0*/  USHF.R.U32.HI UR8, URZ, UR22, UR8 ;  /* 0x00000016ff087299 */ /* 0x000fc80008011608 */
[----:B------:R-:W-:Y:S01]  /*07d0*/  UIADD3 UR8, UPT, UPT, UR5, UR8, URZ ;  /* 0x0000000805087290 */ /* 0x000fe2000fffe0ff */
[----:B------:R-:W2:Y:S03]  /*07e0*/  LDCU.64 UR4, c[0x0][0x630] ;  /* 0x0000c600ff0477ac */ /* 0x000ea60008000a00 */
[----:B------:R-:W-:-:S04]  /*07f0*/  USHF.R.U32.HI UR8, URZ, UR15, UR8 ;  /* 0x0000000fff087299 */ /* 0x000fc80008011608 */
[----:B---3--:R-:W-:Y:S01]  /*0800*/  UISETP.GE.AND UP0, UPT, UR8, UR6, UPT ;  /* 0x000000060800728c */ /* 0x008fe2000bf06270 */
[----:B------:R-:W3:Y:S01]  /*0810*/  LDCU UR6, c[0x0][0x63c] ;  /* 0x0000c780ff0677ac */ /* 0x000ee20008000800 */
[----:B------:R-:W-:Y:S02]  /*0820*/  UIADD3 UR9, UPT, UPT, -UR8, URZ, URZ ;  /* 0x000000ff08097290 */ /* 0x000fe4000fffe1ff */
[----:B------:R-:W-:Y:S02]  /*0830*/  USEL UR10, UR30, UR14, !UP0 ;  /* 0x0000000e1e0a7287 */ /* 0x000fe4000c000000 */
[----:B------:R-:W-:-:S05]  /*0840*/  USEL UR12, UR23, UR7, !UP0 ;  /* 0x00000007170c7287 */ /* 0x000fca000c000000 */
[----:B--2---:R-:W2:Y:S01]  /*0850*/  @UP0 LDCU UR5, c[0x0][0x64c] ;  /* 0x0000c980ff0507ac */ /* 0x004ea20008000800 */
[----:B------:R-:W-:Y:S01]  /*0860*/  ULOP3.LUT UR10, UR10, 0xff, URZ, 0xc0, !UPT ;  /* 0x000000ff0a0a7892 */ /* 0x000fe2000f8ec0ff */
[----:B------:R-:W4:Y:S01]  /*0870*/  @UP0 LDCU UR4, c[0x0][0x648] ;  /* 0x0000c900ff0407ac */ /* 0x000f220008000800 */
[----:B---3--:R-:W-:Y:S02]  /*0880*/  UIMAD UR6, UR9, UR6, UR39 ;  /* 0x00000006090672a4 */ /* 0x008fe4000f8e0227 */
[----:B------:R-:W-:Y:S02]  /*0890*/  ULOP3.LUT UR12, UR12, 0xff, URZ, 0xc0, !UPT ;  /* 0x000000ff0c0c7892 */ /* 0x000fe4000f8ec0ff */
[----:B--2---:R-:W-:-:S07]  /*08a0*/  UIMAD.WIDE.U32 UR16, UR6, UR5, URZ ;  /* 0x00000005061072a5 */ /* 0x004fce000f8e00ff */
[----:B------:R-:W-:Y:S02]  /*08b0*/  UMOV UR9, UR17 ;  /* 0x0000001100097c82 */ /* 0x000fe40008000000 */
[----:B------:R-:W-:-:S04]  /*08c0*/  UIADD3 UR5, UPT, UPT, UR6, -UR9, URZ ;  /* 0x8000000906057290 */ /* 0x000fc8000fffe0ff */
[----:B------:R-:W-:Y:S01]  /*08d0*/  USHF.R.U32.HI UR5, URZ, UR10, UR5 ;  /* 0x0000000aff057299 */ /* 0x000fe20008011605 */
[----:B------:R-:W2:Y:S03]  /*08e0*/  LDCU.64 UR10, c[0x0][0x620] ;  /* 0x0000c400ff0a77ac */ /* 0x000ea60008000a00 */
[----:B------:R-:W-:Y:S01]  /*08f0*/  UIADD3 UR5, UPT, UPT, UR9, UR5, URZ ;  /* 0x0000000509057290 */ /* 0x000fe2000fffe0ff */
[----:B------:R-:W3:Y:S03]  /*0900*/  LDCU UR9, c[0x0][0x628] ;  /* 0x0000c500ff0977ac */ /* 0x000ee60008000800 */
[----:B------:R-:W-:-:S04]  /*0910*/  USHF.R.U32.HI UR5, URZ, UR12, UR5 ;  /* 0x0000000cff057299 */ /* 0x000fc80008011605 */
[----:B------:R-:W-:-:S04]  /*0920*/  UIADD3 UR12, UPT, UPT, -UR5, URZ, URZ ;  /* 0x000000ff050c7290 */ /* 0x000fc8000fffe1ff */
[----:B----4-:R-:W-:-:S04]  /*0930*/  UIMAD UR4, UR4, UR12, UR6 ;  /* 0x0000000c040472a4 */ /* 0x010fc8000f8e0206 */
[----:B--2---:R-:W-:-:S04]  /*0940*/  UIMAD UR10, UR8, UR10, UR4 ;  /* 0x0000000a080a72a4 */ /* 0x004fc8000f8e0204 */
[----:B---3--:R-:W-:-:S03]  /*0950*/  UIMAD.WIDE.U32 UR8, UR10, UR9, URZ ;  /* 0x000000090a0872a5 */ /* 0x008fc6000f8e00ff */
[----:B------:R-:W2:Y:S01]  /*0960*/  LDCU UR4, c[0x0][0x60c] ;  /* 0x0000c180ff0477ac */ /* 0x000ea20008000800 */
[----:B------:R-:W-:-:S04]  /*0970*/  UIADD3 UR6, UPT, UPT, UR10, -UR9, URZ ;  /* 0x800000090a067290 */ /* 0x000fc8000fffe0ff */
[----:B------:R-:W-:-:S04]  /*0980*/  USHF.R.U32.HI UR6, URZ, UR38, UR6 ;  /* 0x00000026ff067299 */ /* 0x000fc80008011606 */
[----:B------:R-:W-:-:S04]  /*0990*/  UIADD3 UR6, UPT, UPT, UR9, UR6, URZ ;  /* 0x0000000609067290 */ /* 0x000fc8000fffe0ff */
[----:B------:R-:W-:Y:S02]  /*09a0*/  USHF.R.U32.HI UR12, URZ, UR31, UR6 ;  /* 0x0000001fff0c7299 */ /* 0x000fe40008011606 */
[----:B--2---:R-:W-:Y:S02]  /*09b0*/  UISETP.GE.AND UP0, UPT, UR39, UR4, UPT ;  /* 0x000000042700728c */ /* 0x004fe4000bf06270 */
[----:B------:R-:W-:-:S04]  /*09c0*/  UIADD3 UR6, UPT, UPT, -UR12, URZ, URZ ;  /* 0x000000ff0c067290 */ /* 0x000fc8000fffe1ff */
[----:B------:R-:W-:-:S03]  /*09d0*/  UIMAD UR11, UR6, UR11, UR10 ;  /* 0x0000000b060b72a4 */ /* 0x000fc6000f8e020a */
[----:B-1----:R-:W-:Y:S09]  /*09e0*/  BRA.U UP0, `(.L_x_5) ;  /* 0x0000002d00387547 */ /* 0x002ff2000b800000 */
[----:B------:R-:W1:Y:S01]  /*09f0*/  S2UR UR4, SR_CgaCtaId ;  /* 0x00000000000479c3 */ /* 0x000e620000008800 */
[----:B------:R-:W-:Y:S01]  /*0a00*/  UMOV UR6, 0x400 ;  /* 0x0000040000067882 */ /* 0x000fe20000000000 */
[----:B------:R-:W2:Y:S01]  /*0a10*/  LDCU.64 UR8, c[0x0][0x348] ;  /* 0x00006900ff0877ac */ /* 0x000ea20008000a00 */
[----:B------:R-:W-:Y:S02]  /*0a20*/  ULOP3.LUT UR5, URZ, UR5, URZ, 0x33, !UPT ;  /* 0x00000005ff057292 */ /* 0x000fe4000f8e33ff */
[----:B--2---:R-:W-:Y:S02]  /*0a30*/  UIADD3 UR16, UP0, UPT, UR8, 0x200, URZ ;  /* 0x0000020008107890 */ /* 0x004fe4000ff1e0ff */
[----:B-1----:R-:W-:Y:S01]  /*0a40*/  ULEA UR4, UR4, UR6, 0x18 ;  /* 0x0000000604047291 */ /* 0x002fe2000f8ec0ff */
[----:B------:R-:W1:Y:S01]  /*0a50*/  LDCU UR6, c[0x0][0x614] ;  /* 0x0000c280ff0677ac */ /* 0x000e620008000800 */
[----:B------:R-:W-:Y:S02]  /*0a60*/  UIADD3.X UR17, UPT, UPT, URZ, UR9, URZ, UP0, !UPT ;  /* 0x00000009ff117290 */ /* 0x000fe400087fe4ff */
[----:B------:R-:W-:-:S05]  /*0a70*/  UIADD3 UR8, UPT, UPT, UR4, 0x800, URZ ;  /* 0x0000080004087890 */ /* 0x000fca000fffe0ff */
[----:B------:R-:W2:Y:S01]  /*0a80*/  SYNCS.PHASECHK.TRANS64.TRYWAIT P0, [UR4+0xd0], RZ ;  /* 0x0000d0ffff0075a7 */ /* 0x000ea20008001104 */
[----:B------:R-:W-:Y:S01]  /*0a90*/  UMOV UR9, URZ ;  /* 0x000000ff00097c82 */ /* 0x000fe20008000000 */
[----:B-1----:R-:W-:-:S04]  /*0aa0*/  UIADD3 UR5, UPT, UPT, UR5, UR6, URZ ;  /* 0x0000000605057290 */ /* 0x002fc8000fffe0ff */
[----:B------:R-:W-:Y:S01]  /*0ab0*/  USHF.L.U32 UR10, UR5, 0x7, URZ ;  /* 0x00000007050a7899 */ /* 0x000fe200080006ff */
[----:B--2---:R-:W-:Y:S11]  /*0ac0*/  @!P0 BRA `(.L_x_6) ;  /* 0x000000c000048947 */ /* 0x004ff60003800000 */
.L_x_59:
[----:B------:R2:W-:Y:S01]  /*0ad0*/  UTMASTG.4D [UR8], [UR16], desc[URZ] ;  /* 0x0000ff08100073b5 */ /* 0x0005e20008019000 */
[----:B-1----:R-:W-:Y:S01]  /*0ae0*/  HFMA2 R3, -RZ, RZ, 0, 5.9604644775390625e-08 ;  /* 0x00000001ff037431 */ /* 0x002fe200000001ff */
[----:B------:R0:W-:Y:S01]  /*0af0*/  UTMACMDFLUSH ;  /* 0x00000000000079b7 */ /* 0x0001e20000000000 */
[----:B------:R-:W-:-:S04]  /*0b00*/  DEPBAR.LE SB0, 0x0 ;  /* 0x000080000000791a */ /* 0x000fc80000000000 */
[----:B------:R2:W-:Y:S01]  /*0b10*/  SYNCS.ARRIVE.TRANS64.ART0 RZ, [UR4+0xd8], R3 ;  /* 0x0000d803ffff79a7 */ /* 0x0005e20008500004 */
[----:B------:R-:W-:Y:S05]  /*0b20*/  BRA `(.L_x_5) ;  /* 0x0000002800e87947 */ /* 0x000fea0003800000 */
.L_x_123:
[----:B------:R-:W-:-:S08]  /*0b30*/  NOP ;  /* 0x0000000000007918 */ /* 0x000fd00000000000 */
[----:B------:R-:W1:-:S00]  /*0b40*/  USETMAXREG.DEALLOC.CTAPOOL 0x38 ;  /* 0x00000038000079c8 */ /* 0x000e4000080e0500 */
[----:B------:R-:W2:Y:S01]  /*0b50*/  S2UR UR9, SR_CgaCtaId ;  /* 0x00000000000979c3 */ /* 0x000ea20000008800 */
[----:B------:R-:W-:Y:S01]  /*0b60*/  NOP ;  /* 0x0000000000007918 */ /* 0x000fe20000000000 */
[----:B------:R-:W-:Y:S01]  /*0b70*/  UMOV UR4, 0x40 ;  /* 0x0000004000047882 */ /* 0x000fe20000000000 */
[----:B------:R-:W-:Y:S01]  /*0b80*/  UMOV UR8, 0x400 ;  /* 0x0000040000087882 */ /* 0x000fe20000000000 */
[----:B--2---:R-:W-:Y:S02]  /*0b90*/  ULEA UR4, UR9, UR4, 0x18 ;  /* 0x0000000409047291 */ /* 0x004fe4000f8ec0ff */
[----:B------:R-:W-:-:S07]  /*0ba0*/  ULEA UR8, UR9, UR8, 0x18 ;  /* 0x0000000809087291 */ /* 0x000fce000f8ec0ff */
[----:B-1----:R-:W1:Y:S02]  /*0bb0*/  LDS.U8 R3, [UR4] ;  /* 0x00000004ff037984 */ /* 0x002e640008000000 */
[----:B-1----:R-:W-:-:S13]  /*0bc0*/  ISETP.NE.AND P0, PT, R3, RZ, PT ;  /* 0x000000ff0300720c */ /* 0x002fda0003f05270 */
[----:B------:R-:W-:Y:S05]  /*0bd0*/  @P0 BRA `(.L_x_7) ;  /* 0x00000000007c0947 */ /* 0x000fea0003800000 */
[----:B------:R-:W-:-:S13]  /*0be0*/  ELECT P0, URZ, PT ;  /* 0x0000000000ff782f */ /* 0x000fda0003800000 */
[----:B------:R-:W-:Y:S05]  /*0bf0*/  @!P0 BRA `(.L_x_8) ;  /* 0x0000000000848947 */ /* 0x000fea0003800000 */
[----:B------:R-:W-:Y:S01]  /*0c00*/  UMOV UR4, 0x10 ;  /* 0x0000001000047882 */ /* 0x000fe20000000000 */
[----:B------:R-:W-:-:S04]  /*0c10*/  IMAD.MOV.U32 R4, RZ, RZ, 0xffff ;  /* 0x0000ffffff047424 */ /* 0x000fc800078e00ff */
[----:B------:R-:W-:Y:S04]  /*0c20*/  DEPBAR.LE SB1, 0x36 ;  /* 0x00009d800000791a */ /* 0x000fe80000000000 */
[----:B------:R-:W1:Y:S02]  /*0c30*/  UTCATOMSWS.FIND_AND_SET.ALIGN UP0, UR4, UR4 ;  /* 0x00000004000475e3 */ /* 0x000e640008000800 */
[----:B-1----:R-:W-:Y:S01]  /*0c40*/  PLOP3.LUT P0, PT, PT, PT, UP0, 0x80, 0x8 ;  /* 0x000000000008781c */ /* 0x002fe20003f0f008 */
[----:B------:R-:W-:-:S03]  /*0c50*/  IMAD.U32 R5, RZ, RZ, UR4 ;  /* 0x00000004ff057e24 */ /* 0x000fc6000f8e00ff */
[----:B------:R-:W-:-:S04]  /*0c60*/  SEL R3, RZ, 0xffffffff, !P0 ;  /* 0xffffffffff037807 */ /* 0x000fc80004000000 */
[----:B------:R-:W-:Y:S01]  /*0c70*/  ISETP.NE.AND P0, PT, R3, RZ, PT ;  /* 0x000000ff0300720c */ /* 0x000fe20003f05270 */
[----:B------:R-:W-:-:S12]  /*0c80*/  IMAD.MOV.U32 R3, RZ, RZ, 0x1 ;  /* 0x00000001ff037424 */ /* 0x000fd800078e00ff */
[----:B------:R-:W-:Y:S05]  /*0c90*/  @P0 BRA `(.L_x_9) ;  /* 0x0000000000240947 */ /* 0x000fea0003800000 */
.L_x_10:
[----:B------:R-:W-:Y:S05]  /*0ca0*/  NANOSLEEP 0x64 ;  /* 0x000000640000795d */ /* 0x000fea0003800000 */
[----:B------:R-:W-:-:S05]  /*0cb0*/  UMOV UR4, 0x10 ;  /* 0x0000001000047882 */ /* 0x000fca0000000000 */
[----:B------:R-:W-:Y:S04]  /*0cc0*/  DEPBAR.LE SB1, 0x36 ;  /* 0x00009d800000791a */ /* 0x000fe80000000000 */
[----:B------:R-:W1:Y:S02]  /*0cd0*/  UTCATOMSWS.FIND_AND_SET.ALIGN UP0, UR4, UR4 ;  /* 0x00000004000475e3 */ /* 0x000e640008000800 */
[----:B-1----:R-:W-:-:S04]  /*0ce0*/  PLOP3.LUT P0, PT, PT, PT, UP0, 0x80, 0x8 ;  /* 0x000000000008781c */ /* 0x002fc80003f0f008 */
[----:B------:R-:W-:-:S04]  /*0cf0*/  SEL R5, RZ, 0xffffffff, !P0 ;  /* 0xffffffffff057807 */ /* 0x000fc80004000000 */
[----:B------:R-:W-:Y:S01]  /*0d00*/  ISETP.NE.AND P0, PT, R5, RZ, PT ;  /* 0x000000ff0500720c */ /* 0x000fe20003f05270 */
[----:B------:R-:W-:-:S12]  /*0d10*/  IMAD.U32 R5, RZ, RZ, UR4 ;  /* 0x00000004ff057e24 */ /* 0x000fd8000f8e00ff */
[----:B------:R-:W-:Y:S05]  /*0d20*/  @!P0 BRA `(.L_x_10) ;  /* 0xfffffffc00dc8947 */ /* 0x000fea000383ffff */
.L_x_9:
[C---:B------:R-:W-:Y:S01]  /*0d30*/  VIADD R6, R5.reuse, 0x10 ;  /* 0x0000001005067836 */ /* 0x040fe20000000000 */
[----:B------:R-:W-:Y:S01]  /*0d40*/  UMOV UR4, 0x50 ;  /* 0x0000005000047882 */ /* 0x000fe20000000000 */
[----:B------:R-:W-:Y:S01]  /*0d50*/  SHF.L.U32 R4, R4, R5, RZ ;  /* 0x0000000504047219 */ /* 0x000fe200000006ff */
[----:B------:R-:W-:Y:S01]  /*0d60*/  ULEA UR4, UR9, UR4, 0x18 ;  /* 0x0000000409047291 */ /* 0x000fe2000f8ec0ff */
[----:B------:R-:W-:Y:S01]  /*0d70*/  IMAD.SHL.U32 R5, R5, 0x20, RZ ;  /* 0x0000002005057824 */ /* 0x000fe200078e00ff */
[----:B------:R-:W-:-:S04]  /*0d80*/  SHF.L.U32 R3, R3, R6, RZ ;  /* 0x0000000603037219 */ /* 0x000fc800000006ff */
[----:B------:R-:W-:-:S05]  /*0d90*/  LOP3.LUT R3, R3, R4, RZ, 0xfc, !PT ;  /* 0x0000000403037212 */ /* 0x000fca00078efcff */
[----:B------:R1:W-:Y:S04]  /*0da0*/  ATOMS.OR RZ, [UR4], R3 ;  /* 0x00000003ffff798c */ /* 0x0003e8000b000004 */
[----:B------:R1:W-:Y:S01]  /*0db0*/  STS [UR8+0x108], R5 ;  /* 0x00010805ff007988 */ /* 0x0003e20008000808 */
[----:B------:R-:W-:Y:S05]  /*0dc0*/  BRA `(.L_x_8) ;  /* 0x0000000000107947 */ /* 0x000fea0003800000 */
.L_x_7:
[----:B------:R-:W-:Y:S02]  /*0dd0*/  MOV R3, 0xffffffff ;  /* 0xffffffff00037802 */ /* 0x000fe40000000f00 */
[----:B------:R-:W-:-:S03]  /*0de0*/  MOV R4, 0xe10 ;  /* 0x00000e1000047802 */ /* 0x000fc60000000f00 */
[----:B------:R1:W-:Y:S04]  /*0df0*/  STS [UR8+0x108], R3 ;  /* 0x00010803ff007988 */ /* 0x0003e80008000808 */
[----:B-1----:R-:W-:Y:S05]  /*0e00*/  CALL.REL.NOINC `($__internal_1_$__cuda_sm10x_tcgen05_guardrail_trap_phase_invalid_during_alloc) ;  /* 0x000000c8003c7944 */ /* 0x002fea0003c00000 */
.L_x_8:
[----:B------:R-:W-:Y:S05]  /*0e10*/  WARPSYNC.ALL ;  /* 0x0000000000007948 */ /* 0x000fea0003800000 */
[----:B------:R-:W-:Y:S01]  /*0e20*/  NOP ;  /* 0x0000000000007918 */ /* 0x000fe20000000000 */
[----:B------:R-:W2:Y:S01]  /*0e30*/  LDCU UR10, c[0x0][0x640] ;  /* 0x0000c800ff0a77ac */ /* 0x000ea20008000800 */
[----:B------:R-:W3:Y:S01]  /*0e40*/  S2UR UR5, SR_CgaCtaId ;  /* 0x00000000000579c3 */ /* 0x000ee20000008800 */
[----:B------:R-:W4:Y:S01]  /*0e50*/  LDCU UR6, c[0x0][0x654] ;  /* 0x0000ca80ff0677ac */ /* 0x000f220008000800 */
[----:B------:R-:W-:Y:S01]  /*0e60*/  UMOV UR4, 0x400 ;  /* 0x0000040000047882 */ /* 0x000fe20000000000 */
[----:B------:R-:W5:Y:S01]  /*0e70*/  LDCU UR16, c[0x0][0x634] ;  /* 0x0000c680ff1077ac */ /* 0x000f620008000800 */
[----:B--2---:R-:W-:-:S04]  /*0e80*/  UIMAD.WIDE.U32 UR10, UR39, UR10, URZ ;  /* 0x0000000a270a72a5 */ /* 0x004fc8000f8e00ff */
[----:B------:R-:W-:Y:S02]  /*0e90*/  UIADD3 UR10, UPT, UPT, -UR11, UR39, URZ ;  /* 0x000000270b0a7290 */ /* 0x000fe4000fffe1ff */
[----:B---3--:R-:W-:Y:S02]  /*0ea0*/  ULEA UR4, UR5, UR4, 0x18 ;  /* 0x0000000405047291 */ /* 0x008fe4000f8ec0ff */
[----:B------:R-:W-:-:S04]  /*0eb0*/  USHF.R.U32.HI UR10, URZ, UR22, UR10 ;  /* 0x00000016ff0a7299 */ /* 0x000fc8000801160a */
[----:B------:R-:W-:Y:S02]  /*0ec0*/  UIADD3 UR10, UPT, UPT, UR11, UR10, URZ ;  /* 0x0000000a0b0a7290 */ /* 0x000fe4000fffe0ff */
[----:B------:R-:W-:Y:S02]  /*0ed0*/  UIADD3 UR11, UPT, UPT, UR4, 0x800, URZ ;  /* 0x00000800040b7890 */ /* 0x000fe4000fffe0ff */
[----:B------:R-:W-:-:S04]  /*0ee0*/  USHF.R.U32.HI UR10, URZ, UR15, UR10 ;  /* 0x0000000fff0a7299 */ /* 0x000fc8000801160a */
[----:B----4-:R-:W-:Y:S02]  /*0ef0*/  UISETP.GE.AND UP0, UPT, UR10, UR6, UPT ;  /* 0x000000060a00728c */ /* 0x010fe4000bf06270 */
[----:B------:R-:W-:Y:S02]  /*0f00*/  USHF.R.U32.HI UR6, URZ, 0x4, UR11 ;  /* 0x00000004ff067899 */ /* 0x000fe4000801160b */
[----:B------:R-:W-:Y:S02]  /*0f10*/  UIADD3 UR10, UPT, UPT, -UR10, URZ, URZ ;  /* 0x000000ff0a0a7290 */ /* 0x000fe4000fffe1ff */
[----:B------:R-:W-:Y:S01]  /*0f20*/  ULOP3.LUT UR6, UR6, 0x3fc0, URZ, 0xc0, !UPT ;  /* 0x00003fc006067892 */ /* 0x000fe2000f8ec0ff */
[----:B------:R-:W2:Y:S03]  /*0f30*/  LDCU UR11, c[0x0][0x63c] ;  /* 0x0000c780ff0b77ac */ /* 0x000ea60008000800 */
[----:B------:R-:W-:Y:S01]  /*0f40*/  ULOP3.LUT UR6, UR6, 0x10000, URZ, 0xfc, !UPT ;  /* 0x0001000006067892 */ /* 0x000fe2000f8efcff */
[----:B-----5:R-:W3:Y:S05]  /*0f50*/  @UP0 LDCU UR16, c[0x0][0x64c] ;  /* 0x0000c980ff1007ac */ /* 0x020eea0008000800 */
[----:B-1----:R-:W-:Y:S01]  /*0f60*/  MOV R3, UR6 ;  /* 0x0000000600037c02 */ /* 0x002fe20008000f00 */
[----:B------:R-:W-:-:S02]  /*0f70*/  USEL UR12, UR30, UR14, !UP0 ;  /* 0x0000000e1e0c7287 */ /* 0x000fc4000c000000 */
[----:B------:R-:W-:Y:S02]  /*0f80*/  USEL UR6, UR23, UR7, !UP0 ;  /* 0x0000000717067287 */ /* 0x000fe4000c000000 */
[----:B------:R-:W-:Y:S01]  /*0f90*/  ULOP3.LUT UR12, UR12, 0xff, URZ, 0xc0, !UPT ;  /* 0x000000ff0c0c7892 */ /* 0x000fe2000f8ec0ff */
[----:B------:R-:W1:Y:S01]  /*0fa0*/  SHFL.IDX PT, R3, R3, RZ, 0x1f ;  /* 0x00001fff03037589 */ /* 0x000e6200000e0000 */
[----:B------:R-:W-:Y:S02]  /*0fb0*/  ULOP3.LUT UR6, UR6, 0xff, URZ, 0xc0, !UPT ;  /* 0x000000ff06067892 */ /* 0x000fe4000f8ec0ff */
[----:B--2---:R-:W-:Y:S01]  /*0fc0*/  UIMAD UR11, UR10, UR11, UR39 ;  /* 0x0000000b0a0b72a4 */ /* 0x004fe2000f8e0227 */
[----:B------:R-:W2:Y:S03]  /*0fd0*/  LDCU UR10, c[0x0][0x60c] ;  /* 0x0000c180ff0a77ac */ /* 0x000ea60008000800 */
[----:B---3--:R-:W-:-:S07]  /*0fe0*/  UIMAD.WIDE.U32 UR16, UR11, UR16, URZ ;  /* 0x000000100b1072a5 */ /* 0x008fce000f8e00ff */
[----:B------:R-:W-:Y:S02]  /*0ff0*/  UMOV UR13, UR17 ;  /* 0x00000011000d7c82 */ /* 0x000fe40008000000 */
[----:B------:R-:W-:-:S04]  /*1000*/  UIADD3 UR11, UPT, UPT, UR11, -UR13, URZ ;  /* 0x8000000d0b0b7290 */ /* 0x000fc8000fffe0ff */
[----:B------:R-:W-:Y:S02]  /*1010*/  USHF.R.U32.HI UR11, URZ, UR12, UR11 ;  /* 0x0000000cff0b7299 */ /* 0x000fe4000801160b */
[----:B--2---:R-:W-:Y:S01]  /*1020*/  UISETP.GE.AND UP0, UPT, UR39, UR10, UPT ;  /* 0x0000000a2700728c */ /* 0x004fe2000bf06270 */
[----:B-1----:R-:W-:Y:S01]  /*1030*/  R2UR UR56, R3 ;  /* 0x00000000033872ca */ /* 0x002fe200000e0000 */
[----:B------:R-:W-:-:S04]  /*1040*/  UIADD3 UR11, UPT, UPT, UR13, UR11, URZ ;  /* 0x0000000b0d0b7290 */ /* 0x000fc8000fffe0ff */
[----:B------:R-:W-:Y:S01]  /*1050*/  USHF.R.U32.HI UR6, URZ, UR6, UR11 ;  /* 0x00000006ff067299 */ /* 0x000fe2000801160b */
[----:B------:R-:W-:Y:S06]  /*1060*/  BAR.SYNC.DEFER_BLOCKING 0x2, 0x120 ;  /* 0x0084800000007b1d */ /* 0x000fec0000010000 */
[----:B------:R-:W1:Y:S01]  /*1070*/  LDS R16, [UR4+0x108] ;  /* 0x00010804ff107984 */ /* 0x000e620008000800 */
[----:B------:R-:W-:Y:S05]  /*1080*/  BRA.U UP0, `(.L_x_11) ;  /* 0x0000001100547547 */ /* 0x000fea000b800000 */
[----:B------:R-:W2:Y:S02]  /*1090*/  SYNCS.PHASECHK.TRANS64.TRYWAIT P0, [UR4], RZ ;  /* 0x000000ffff0075a7 */ /* 0x000ea40008001104 */
[----:B--2---:R-:W-:Y:S05]  /*10a0*/  @!P0 BRA `(.L_x_12) ;  /* 0x000000b800a48947 */ /* 0x004fea0003800000 */
.L_x_61:
[----:B------:R-:W3:Y:S01]  /*10b0*/  SYNCS.PHASECHK.TRANS64.TRYWAIT P0, [UR4+0x10], RZ ;  /* 0x000010ffff0075a7 */ /* 0x000ee20008001104 */
[----:B------:R-:W4:Y:S01]  /*10c0*/  LDCU UR5, c[0x0][0x614] ;  /* 0x0000c280ff0577ac */ /* 0x000f220008000800 */
[----:B------:R-:W-:Y:S02]  /*10d0*/  IMAD.MOV.U32 R4, RZ, RZ, RZ ;  /* 0x000000ffff047224 */ /* 0x000fe400078e00ff */
[----:B--2---:R-:W-:Y:S01]  /*10e0*/  IMAD.MOV.U32 R3, RZ, RZ, RZ ;  /* 0x000000ffff037224 */ /* 0x004fe200078e00ff */
[----:B------:R-:W2:Y:S02]  /*10f0*/  LDCU UR13, c[0x0][0x38c] ;  /* 0x00007180ff0d77ac */ /* 0x000ea40008000800 */
[C---:B------:R-:W-:Y:S01]  /*1100*/  R2UR UR11, R4.reuse ;  /* 0x00000000040b72ca */ /* 0x040fe200000e0000 */
[----:B------:R-:W5:Y:S01]  /*1110*/  LDCU UR20, c[0x0][0x380] ;  /* 0x00007000ff1477ac */ /* 0x000f620008000800 */
[----:B------:R-:W-:Y:S02]  /*1120*/  R2UR UR10, R3 ;  /* 0x00000000030a72ca */ /* 0x000fe400000e0000 */
[----:B------:R-:W-:Y:S01]  /*1130*/  R2UR UR9, R4 ;  /* 0x00000000040972ca */ /* 0x000fe200000e0000 */
[----:B------:R-:W-:Y:S01]  /*1140*/  UIADD3 UR64, UPT, UPT, UR4, 0x6800, URZ ;  /* 0x0000680004407890 */ /* 0x000fe2000fffe0ff */
[----:B------:R-:W-:Y:S01]  /*1150*/  UMOV UR42, 0x0 ;  /* 0x00000000002a7882 */ /* 0x000fe20000000000 */
[----:B------:R-:W-:-:S02]  /*1160*/  UMOV UR43, 0x1 ;  /* 0x00000001002b7882 */ /* 0x000fc40000000000 */
[----:B------:R-:W-:Y:S02]  /*1170*/  USHF.R.U32.HI UR64, URZ, 0x4, UR64 ;  /* 0x00000004ff407899 */ /* 0x000fe40008011640 */
[----:B----4-:R-:W-:Y:S02]  /*1180*/  UIADD3 UR5, UPT, UPT, -UR6, UR5, URZ ;  /* 0x0000000506057290 */ /* 0x010fe4000fffe1ff */
[----:B------:R-:W-:Y:S02]  /*1190*/  ULOP3.LUT UR64, UR64, 0x3fc0, URZ, 0xc0, !UPT ;  /* 0x00003fc040407892 */ /* 0x000fe4000f8ec0ff */
[----:B--2---:R-:W-:Y:S02]  /*11a0*/  UIADD3 UR8, UPT, UPT, -UR13, URZ, URZ ;  /* 0x000000ff0d087290 */ /* 0x004fe4000fffe1ff */
[----:B------:R-:W-:Y:S02]  /*11b0*/  UIADD3 UR6, UPT, UPT, UR13, -0x1, URZ ;  /* 0xffffffff0d067890 */ /* 0x000fe4000fffe0ff */
[----:B-----5:R-:W-:-:S02]  /*11c0*/  UIADD3 UR20, UPT, UPT, UR13, -UR20, URZ ;  /* 0x800000140d147290 */ /* 0x020fc4000fffe0ff */
[----:B------:R-:W-:Y:S02]  /*11d0*/  UISETP.GT.AND UP0, UPT, UR13, URZ, UPT ;  /* 0x000000ff0d00728c */ /* 0x000fe4000bf04270 */
[----:B------:R-:W-:Y:S02]  /*11e0*/  ULEA UR20, UR5, UR20, 0x7 ;  /* 0x0000001405147291 */ /* 0x000fe4000f8e38ff */
[----:B------:R-:W-:Y:S02]  /*11f0*/  USHF.R.S32.HI UR8, URZ, 0x1f, UR8 ;  /* 0x0000001fff087899 */ /* 0x000fe40008011408 */
[----:B------:R-:W-:Y:S02]  /*1200*/  UIADD3 UR17, UPT, UPT, -UR20, URZ, URZ ;  /* 0x000000ff14117290 */ /* 0x000fe4000fffe1ff */
[----:B------:R-:W-:Y:S02]  /*1210*/  UIADD3 UR19, UPT, UPT, UR20, -0x1, URZ ;  /* 0xffffffff14137890 */ /* 0x000fe4000fffe0ff */
[----:B------:R-:W-:-:S02]  /*1220*/  USHF.R.S32.HI UR17, URZ, 0x1f, UR17 ;  /* 0x0000001fff117899 */ /* 0x000fc40008011411 */
[----:B------:R-:W-:Y:S02]  /*1230*/  USHF.R.S32.HI UR5, URZ, 0x1f, UR6 ;  /* 0x0000001fff057899 */ /* 0x000fe40008011406 */
[----:B------:R-:W-:Y:S01]  /*1240*/  ULEA.HI UR13, UR8, -UR13, URZ, 0x7 ;  /* 0x8000000d080d7291 */ /* 0x000fe2000f8f38ff */
[----:B------:R-:W-:Y:S01]  /*1250*/  R2UR UR8, R3 ;  /* 0x00000000030872ca */ /* 0x000fe200000e0000 */
[----:B------:R-:W-:Y:S02]  /*1260*/  USHF.R.S32.HI UR18, URZ, 0x1f, UR19 ;  /* 0x0000001fff127899 */ /* 0x000fe40008011413 */
[----:B------:R-:W-:Y:S02]  /*1270*/  ULEA.HI UR17, UR17, -UR20, URZ, 0x7 ;  /* 0x8000001411117291 */ /* 0x000fe4000f8f38ff */
[----:B------:R-:W-:Y:S01]  /*1280*/  ULEA.HI UR5, UR5, UR6, URZ, 0x7 ;  /* 0x0000000605057291 */ /* 0x000fe2000f8f38ff */
[----:B------:R-:W-:Y:S01]  /*1290*/  R2UR UR6, R4 ;  /* 0x00000000040672ca */ /* 0x000fe200000e0000 */
[----:B------:R-:W-:-:S02]  /*12a0*/  ULOP3.LUT UR64, UR64, 0x10000, URZ, 0xfc, !UPT ;  /* 0x0001000040407892 */ /* 0x000fc4000f8efcff */
[----:B------:R-:W-:Y:S02]  /*12b0*/  USHF.R.S32.HI UR13, URZ, 0x7, UR13 ;  /* 0x00000007ff0d7899 */ /* 0x000fe4000801140d */
[----:B------:R-:W-:Y:S02]  /*12c0*/  ULEA.HI UR18, UR18, UR19, URZ, 0x7 ;  /* 0x0000001312127291 */ /* 0x000fe4000f8f38ff */
[----:B------:R-:W-:Y:S02]  /*12d0*/  USHF.R.S32.HI UR17, URZ, 0x7, UR17 ;  /* 0x00000007ff117899 */ /* 0x000fe40008011411 */
[----:B------:R-:W-:Y:S01]  /*12e0*/  @UP0 UIMAD.WIDE UR24, UR5, 0x2000000, UR42 ;  /* 0x02000000051808a5 */ /* 0x000fe2000f8e022a */
[----:B------:R-:W-:Y:S01]  /*12f0*/  R2UR UR5, R3 ;  /* 0x00000000030572ca */ /* 0x000fe200000e0000 */
[----:B------:R-:W-:Y:S02]  /*1300*/  UIADD3 UR54, UPT, UPT, UR56, 0x2, URZ ;  /* 0x0000000238367890 */ /* 0x000fe4000fffe0ff */
[----:B------:R-:W-:-:S02]  /*1310*/  UIADD3 UR52, UPT, UPT, UR56, 0x200, URZ ;  /* 0x0000020038347890 */ /* 0x000fc4000fffe0ff */
[----:B------:R-:W-:Y:S02]  /*1320*/  UIADD3 UR50, UPT, UPT, UR56, 0x202, URZ ;  /* 0x0000020238327890 */ /* 0x000fe4000fffe0ff */
[----:B------:R-:W-:Y:S02]  /*1330*/  UIADD3 UR48, UPT, UPT, UR56, 0x400, URZ ;  /* 0x0000040038307890 */ /* 0x000fe4000fffe0ff */
[----:B------:R-:W-:Y:S01]  /*1340*/  UIADD3 UR46, UPT, UPT, UR56, 0x402, URZ ;  /* 0x00000402382e7890 */ /* 0x000fe2000fffe0ff */
[----:B------:R-:W-:Y:S01]  /*1350*/  UMOV UR40, 0x0 ;  /* 0x0000000000287882 */ /* 0x000fe20000000000 */
        /* <DEDUP_REMOVED lines=11> */
[----:B------:R-:W-:-:S02]  /*1410*/  UIADD3 UR16, UPT, UPT, UR4, 0x90, URZ ;  /* 0x0000009004107890 */ /* 0x000fc4000fffe0ff */
[----:B------:R-:W-:Y:S02]  /*1420*/  UIADD3 UR12, UPT, UPT, UR4, 0x50, URZ ;  /* 0x00000050040c7890 */ /* 0x000fe4000fffe0ff */
[----:B------:R-:W-:Y:S02]  /*1430*/  UISETP.GT.AND UP1, UPT, UR20, URZ, UPT ;  /* 0x000000ff1400728c */ /* 0x000fe4000bf24270 */
[----:B------:R-:W-:Y:S02]  /*1440*/  UIADD3 UR62, UPT, UPT, UR64, 0x2, URZ ;  /* 0x00000002403e7890 */ /* 0x000fe4000fffe0ff */
[----:B------:R-:W-:Y:S02]  /*1450*/  UIADD3 UR60, UPT, UPT, UR64, 0x200, URZ ;  /* 0x00000200403c7890 */ /* 0x000fe4000fffe0ff */
[----:B------:R-:W-:Y:S02]  /*1460*/  UIADD3 UR58, UPT, UPT, UR64, 0x202, URZ ;  /* 0x00000202403a7890 */ /* 0x000fe4000fffe0ff */
[----:B------:R-:W-:-:S02]  /*1470*/  UIADD3 UR44, UPT, UPT, UR64, 0x400, URZ ;  /* 0x00000400402c7890 */ /* 0x000fc4000fffe0ff */
[----:B------:R-:W-:Y:S01]  /*1480*/  UIADD3 UR42, UPT, UPT, UR64, 0x402, URZ ;  /* 0x00000402402a7890 */ /* 0x000fe2000fffe0ff */
[----:B------:R-:W-:Y:S01]  /*1490*/  UMOV UR57, 0x80004020 ;  /* 0x8000402000397882 */ /* 0x000fe20000000000 */
[----:B------:R-:W-:Y:S01]  /*14a0*/  UMOV UR55, 0x80004020 ;  /* 0x8000402000377882 */ /* 0x000fe20000000000 */
[----:B------:R-:W-:Y:S01]  /*14b0*/  UMOV UR53, 0x80004020 ;  /* 0x8000402000357882 */ /* 0x000fe20000000000 */
[----:B------:R-:W-:Y:S01]  /*14c0*/  UIADD3 UR13, UPT, UPT, -UR13, URZ, URZ ;  /* 0x000000ff0d0d7290 */ /* 0x000fe2000fffe1ff */
[----:B------:R-:W-:Y:S01]  /*14d0*/  UMOV UR51, 0x80004020 ;  /* 0x8000402000337882 */ /* 0x000fe20000000000 */
[----:B------:R-:W-:Y:S01]  /*14e0*/  UMOV UR49, 0x80004020 ;  /* 0x8000402000317882 */ /* 0x000fe20000000000 */
[----:B------:R-:W-:Y:S01]  /*14f0*/  ULEA.HI.SX32 UR18, UR18, 0x1, 0x19 ;  /* 0x0000000112127891 */ /* 0x000fe2000f8fcaff */
[----:B------:R-:W-:Y:S01]  /*1500*/  UMOV UR47, 0x80004020 ;  /* 0x80004020002f7882 */ /* 0x000fe20000000000 */
[----:B------:R-:W-:Y:S01]  /*1510*/  UIADD3 UR17, UPT, UPT, -UR17, URZ, URZ ;  /* 0x000000ff11117290 */ /* 0x000fe2000fffe1ff */
[----:B------:R-:W-:Y:S01]  /*1520*/  UMOV UR65, 0x80004020 ;  /* 0x8000402000417882 */ /* 0x000fe20000000000 */
[----:B------:R-:W-:Y:S01]  /*1530*/  UMOV UR63, 0x80004020 ;  /* 0x80004020003f7882 */ /* 0x000fe20000000000 */
[----:B------:R-:W-:Y:S01]  /*1540*/  UMOV UR61, 0x80004020 ;  /* 0x80004020003d7882 */ /* 0x000fe20000000000 */
[----:B------:R-:W-:Y:S01]  /*1550*/  UMOV UR59, 0x80004020 ;  /* 0x80004020003b7882 */ /* 0x000fe20000000000 */
[----:B------:R-:W-:Y:S01]  /*1560*/  UMOV UR45, 0x80004020 ;  /* 0x80004020002d7882 */ /* 0x000fe20000000000 */
[----:B------:R-:W-:Y:S01]  /*1570*/  UMOV UR43, 0x80004020 ;  /* 0x80004020002b7882 */ /* 0x000fe20000000000 */
[----:B---3--:R-:W-:Y:S05]  /*1580*/  @!P0 BRA `(.L_x_13) ;  /* 0x000000b400848947 */ /* 0x008fea0003800000 */
.L_x_63:
[----:B------:R-:W-:Y:S01]  /*1590*/  UTCQMMA gdesc[UR56], gdesc[UR64], tmem[UR11], tmem[UR40], idesc[UR41], !UPT ;  /* 0x00ff2840380075ea */ /* 0x000fe2000f80030b */
[----:B------:R-:W-:Y:S01]  /*15a0*/  UTCQMMA gdesc[UR54], gdesc[UR62], tmem[UR10], tmem[UR36], idesc[UR37], UPT ;  /* 0x00ff243e360075ea */ /* 0x000fe2000b80030a */
[----:B------:R-:W-:Y:S01]  /*15b0*/  UTCQMMA gdesc[UR52], gdesc[UR60], tmem[UR9], tmem[UR34], idesc[UR35], UPT ;  /* 0x00ff223c340075ea */ /* 0x000fe2000b800309 */
[----:B------:R-:W-:Y:S01]  /*15c0*/  UTCQMMA gdesc[UR50], gdesc[UR58], tmem[UR8], tmem[UR32], idesc[UR33], UPT ;  /* 0x00ff203a320075ea */ /* 0x000fe2000b800308 */
[----:B------:R3:W-:Y:S01]  /*15d0*/  UTCQMMA gdesc[UR48], gdesc[UR44], tmem[UR6], tmem[UR28], idesc[UR29], UPT ;  /* 0x00ff1c2c300075ea */ /* 0x0007e2000b800306 */
[----:B------:R4:W-:Y:S01]  /*15e0*/  UTCQMMA gdesc[UR46], gdesc[UR42], tmem[UR5], tmem[UR26], idesc[UR27], UPT ;  /* 0x00ff1a2a2e0075ea */ /* 0x0009e2000b800305 */
[----:B------:R4:W-:Y:S01]  /*15f0*/  UTCBAR [UR16], URZ ;  /* 0x000000ff100073e9 */ /* 0x0009e200080000ff */
[----:B------:R-:W-:Y:S01]  /*1600*/  @!UP1 UMOV UR18, UR17 ;  /* 0x0000001100129c82 */ /* 0x000fe20008000000 */
[----:B------:R-:W-:Y:S01]  /*1610*/  @UP0 UMOV UR13, UR25 ;  /* 0x00000019000d0c82 */ /* 0x000fe20008000000 */
[----:B------:R4:W-:Y:S01]  /*1620*/  UTCBAR [UR12], URZ ;  /* 0x000000ff0c0073e9 */ /* 0x0009e200080000ff */
[----:B------:R-:W-:Y:S01]  /*1630*/  UISETP.LT.AND UP0, UPT, UR18, UR13, UPT ;  /* 0x0000000d1200728c */ /* 0x000fe2000bf01270 */
[----:B------:R-:W-:-:S03]  /*1640*/  CS2R R14, SRZ ;  /* 0x00000000000e7805 */ /* 0x000fc6000001ff00 */
[----:B------:R-:W-:-:S03]  /*1650*/  USEL UR18, UR18, UR13, UP0 ;  /* 0x0000000d12127287 */ /* 0x000fc60008000000 */
[----:B------:R-:W-:Y:S01]  /*1660*/  UMOV UR13, URZ ;  /* 0x000000ff000d7c82 */ /* 0x000fe20008000000 */
[----:B------:R-:W-:Y:S01]  /*1670*/  UISETP.GE.AND UP0, UPT, UR18, 0x2, UPT ;  /* 0x000000021200788c */ /* 0x000fe2000bf06270 */
[----:B---3--:R-:W-:-:S08]  /*1680*/  UMOV UR6, 0x1 ;  /* 0x0000000100067882 */ /* 0x008fd00000000000 */
[----:B------:R-:W-:Y:S05]  /*1690*/  BRA.U !UP0, `(.L_x_14) ;  /* 0x0000000508ec7547 */ /* 0x000fea000b800000 */
[----:B------:R-:W-:Y:S01]  /*16a0*/  CS2R R14, SRZ ;  /* 0x00000000000e7805 */ /* 0x000fe2000001ff00 */
[----:B------:R-:W-:Y:S01]  /*16b0*/  IMAD.MOV.U32 R8, RZ, RZ, RZ ;  /* 0x000000ffff087224 */ /* 0x000fe200078e00ff */
[----:B------:R-:W-:Y:S02]  /*16c0*/  CS2R R6, SRZ ;  /* 0x0000000000067805 */ /* 0x000fe4000001ff00 */
[----:B------:R-:W-:Y:S01]  /*16d0*/  CS2R R4, SRZ ;  /* 0x0000000000047805 */ /* 0x000fe2000001ff00 */
[----:B--2---:R-:W-:Y:S01]  /*16e0*/  IMAD.MOV.U32 R3, RZ, RZ, RZ ;  /* 0x000000ffff037224 */ /* 0x004fe200078e00ff */
[----:B------:R-:W-:Y:S01]  /*16f0*/  UIADD3 UR9, UPT, UPT, -UR18, URZ, URZ ;  /* 0x000000ff12097290 */ /* 0x000fe2000fffe1ff */
[----:B------:R-:W-:Y:S01]  /*1700*/  UMOV UR6, 0x1 ;  /* 0x0000000100067882 */ /* 0x000fe20000000000 */
[----:B------:R-:W-:Y:S01]  /*1710*/  UMOV UR13, URZ ;  /* 0x000000ff000d7c82 */ /* 0x000fe20008000000 */
[----:B------:R-:W-:Y:S01]  /*1720*/  UMOV UR44, 0x0 ;  /* 0x00000000002c7882 */ /* 0x000fe20000000000 */
[----:B------:R-:W-:Y:S01]  /*1730*/  UMOV UR45, 0x8210010 ;  /* 0x08210010002d7882 */ /* 0x000fe20000000000 */
[----:B----4-:R-:W-:Y:S01]  /*1740*/  UMOV UR42, 0x0 ;  /* 0x00000000002a7882 */ /* 0x010fe20000000000 */
        /* <DEDUP_REMOVED lines=13> */
[----:B------:R-:W-:Y:S01]  /*1820*/  UIADD3 UR8, UPT, UPT, UR4, 0x90, URZ ;  /* 0x0000009004087890 */ /* 0x000fe2000fffe0ff */
[----:B------:R-:W-:Y:S01]  /*1830*/  UMOV UR16, 0x0 ;  /* 0x0000000000107882 */ /* 0x000fe20000000000 */
[----:B------:R-:W-:Y:S01]  /*1840*/  UMOV UR17, 0x8200010 ;  /* 0x0820001000117882 */ /* 0x000fe20000000000 */
[----:B------:R-:W-:Y:S01]  /*1850*/  UMOV UR10, 0x0 ;  /* 0x00000000000a7882 */ /* 0x000fe20000000000 */
[----:B------:R-:W-:-:S08]  /*1860*/  UMOV UR11, 0x8200010 ;  /* 0x08200010000b7882 */ /* 0x000fd00000000000 */
.L_x_19:
[----:B-----5:R-:W-:Y:S01]  /*1870*/  ULEA UR12, UR6, UR4, 0x3 ;  /* 0x00000004060c7291 */ /* 0x020fe2000f8e18ff */
[----:B--2---:R-:W-:Y:S02]  /*1880*/  SHF.L.U32 R11, R14, 0x1f, RZ ;  /* 0x0000001f0e0b7819 */ /* 0x004fe400000006ff */
[----:B------:R-:W-:Y:S06]  /*1890*/  SHF.L.U32 R12, R15, 0x1f, RZ ;  /* 0x0000001f0f0c7819 */ /* 0x000fec00000006ff */
[----:B------:R-:W2:Y:S02]  /*18a0*/  SYNCS.PHASECHK.TRANS64.TRYWAIT P0, [UR12+0x10], R11 ;  /* 0x0000100bff0075a7 */ /* 0x000ea4000800110c */
[----:B--2---:R-:W-:Y:S05]  /*18b0*/  @!P0 BRA `(.L_x_15) ;  /* 0x000000b000d08947 */ /* 0x004fea0003800000 */
.L_x_65:
[----:B------:R-:W-:Y:S01]  /*18c0*/  UIMAD UR5, UR6, 0x6000, UR4 ;  /* 0x00006000060578a4 */ /* 0x000fe2000f8e0204 */
[----:B------:R-:W3:Y:S01]  /*18d0*/  SYNCS.PHASECHK.TRANS64.TRYWAIT P0, [UR4+0x98], R12 ;  /* 0x0000980cff0075a7 */ /* 0x000ee20008001104 */
[----:B------:R-:W-:Y:S01]  /*18e0*/  UISETP.NE.U32.AND UP0, UPT, UR13, URZ, UPT ;  /* 0x000000ff0d00728c */ /* 0x000fe2000bf05070 */
[----:B--2---:R-:W-:Y:S01]  /*18f0*/  IMAD.MOV.U32 R11, RZ, RZ, 0x40 ;  /* 0x00000040ff0b7424 */ /* 0x004fe200078e00ff */
[----:B------:R-:W-:Y:S01]  /*1900*/  UIADD3 UR19, UPT, UPT, UR5, 0x6800, URZ ;  /* 0x0000680005137890 */ /* 0x000fe2000fffe0ff */
[----:B------:R-:W-:Y:S01]  /*1910*/  IMAD.MOV.U32 R10, RZ, RZ, 0x100 ;  /* 0x00000100ff0a7424 */ /* 0x000fe200078e00ff */
[----:B------:R-:W-:Y:S01]  /*1920*/  UMOV UR61, 0x40004040 ;  /* 0x40004040003d7882 */ /* 0x000fe20000000000 */
[----:B------:R-:W-:Y:S01]  /*1930*/  IMAD.MOV.U32 R9, RZ, RZ, 0x48 ;  /* 0x00000048ff097424 */ /* 0x000fe200078e00ff */
[----:B------:R-:W-:Y:S01]  /*1940*/  R2UR UR18, R11 ;  /* 0x000000000b1272ca */ /* 0x000fe200000e0000 */
[----:B------:R-:W-:Y:S01]  /*1950*/  USHF.R.U32.HI UR19, URZ, 0x4, UR19 ;  /* 0x00000004ff137899 */ /* 0x000fe20008011613 */
[----:B------:R-:W-:Y:S01]  /*1960*/  R2UR UR27, R10 ;  /* 0x000000000a1b72ca */ /* 0x000fe200000e0000 */
[----:B------:R-:W-:Y:S01]  /*1970*/  IMAD.MOV.U32 R11, RZ, RZ, 0x100 ;  /* 0x00000100ff0b7424 */ /* 0x000fe200078e00ff */
[----:B------:R-:W-:Y:S01]  /*1980*/  R2UR UR25, R9 ;  /* 0x00000000091972ca */ /* 0x000fe200000e0000 */
[----:B------:R-:W-:Y:S01]  /*1990*/  ULOP3.LUT UR60, UR19, 0x3fc0, URZ, 0xc0, !UPT ;  /* 0x00003fc0133c7892 */ /* 0x000fe2000f8ec0ff */
[----:B------:R-:W-:Y:S01]  /*19a0*/  IMAD.MOV.U32 R10, RZ, RZ, 0x50 ;  /* 0x00000050ff0a7424 */ /* 0x000fe200078e00ff */
[----:B------:R-:W-:Y:S01]  /*19b0*/  UMOV UR65, 0x40004040 ;  /* 0x4000404000417882 */ /* 0x000fe20000000000 */
[----:B------:R-:W-:Y:S01]  /*19c0*/  R2UR UR26, R11 ;  /* 0x000000000b1a72ca */ /* 0x000fe200000e0000 */
[----:B------:R-:W-:Y:S01]  /*19d0*/  UIADD3 UR64, UPT, UPT, UR60, 0x100, URZ ;  /* 0x000001003c407890 */ /* 0x000fe2000fffe0ff */
[----:B------:R-:W-:Y:S01]  /*19e0*/  IMAD.MOV.U32 R9, RZ, RZ, 0x100 ;  /* 0x00000100ff097424 */ /* 0x000fe200078e00ff */
[----:B------:R-:W-:Y:S01]  /*19f0*/  R2UR UR19, R10 ;  /* 0x000000000a1372ca */ /* 0x000fe200000e0000 */
[----:B------:R-:W-:Y:S01]  /*1a00*/  UIADD3 UR62, UPT, UPT, UR60, 0x200, URZ ;  /* 0x000002003c3e7890 */ /* 0x000fe2000fffe0ff */
[----:B------:R-:W-:Y:S02]  /*1a10*/  UMOV UR63, 0x40004040 ;  /* 0x40004040003f7882 */ /* 0x000fe40000000000 */
[----:B------:R-:W-:Y:S01]  /*1a20*/  R2UR UR24, R9 ;  /* 0x00000000091872ca */ /* 0x000fe200000e0000 */
[----:B------:R-:W-:Y:S03]  /*1a30*/  @!UPT UIADD3 URZ, UPT, UPT, URZ, URZ, URZ ;  /* 0x000000fffffff290 */ /* 0x000fe6000fffe0ff */
[----:B---3--:R-:W-:Y:S11]  /*1a40*/  @!P0 BRA `(.L_x_16) ;  /* 0x000000b000888947 */ /* 0x008ff60003800000 */
.L_x_67:
[----:B------:R3:W-:Y:S01]  /*1a50*/  UTCQMMA tmem[UR18], gdesc[UR60], tmem[UR27], tmem[UR44], idesc[UR45], UP0 ;  /* 0x00ff2c3c120079ea */ /* 0x0007e2000800031b */
[----:B------:R4:W-:Y:S01]  /*1a60*/  UTCQMMA tmem[UR25], gdesc[UR64], tmem[UR26], tmem[UR42], idesc[UR43], UPT ;  /* 0x00ff2a40190079ea */ /* 0x0009e2000b80031a */
[----:B------:R5:W-:Y:S01]  /*1a70*/  UTCQMMA tmem[UR19], gdesc[UR62], tmem[UR24], tmem[UR40], idesc[UR41], UPT ;  /* 0x00ff283e130079ea */ /* 0x000be2000b800318 */
[----:B------:R-:W2:Y:S01]  /*1a80*/  SYNCS.PHASECHK.TRANS64.TRYWAIT P0, [UR4+0xa0], R12 ;  /* 0x0000a00cff0075a7 */ /* 0x000ea20008001104 */
[----:B------:R-:W-:Y:S01]  /*1a90*/  UIADD3 UR6, UPT, UPT, UR6, 0x1, URZ ;  /* 0x0000000106067890 */ /* 0x000fe2000fffe0ff */
[----:B------:R-:W-:Y:S01]  /*1aa0*/  IMAD.MOV.U32 R10, RZ, RZ, 0x58 ;  /* 0x00000058ff0a7424 */ /* 0x000fe200078e00ff */
[----:B------:R-:W-:Y:S01]  /*1ab0*/  UIADD3 UR58, UPT, UPT, UR12, 0x50, URZ ;  /* 0x000000500c3a7890 */ /* 0x000fe2000fffe0ff */
[----:B--2---:R-:W-:Y:S01]  /*1ac0*/  IMAD.MOV.U32 R9, RZ, RZ, 0x100 ;  /* 0x00000100ff097424 */ /* 0x004fe200078e00ff */
[----:B------:R-:W-:Y:S02]  /*1ad0*/  UISETP.NE.AND UP0, UPT, UR6, 0x8, UPT ;  /* 0x000000080600788c */ /* 0x000fe4000bf05270 */
[----:B------:R-:W-:Y:S02]  /*1ae0*/  R2UR UR5, R10 ;  /* 0x000000000a0572ca */ /* 0x000fe400000e0000 */
[----:B------:R-:W-:Y:S01]  /*1af0*/  USEL UR13, URZ, 0x1, UP0 ;  /* 0x00000001ff0d7887 */ /* 0x000fe20008000000 */
[----:B------:R-:W-:Y:S01]  /*1b00*/  R2UR UR12, R9 ;  /* 0x00000000090c72ca */ /* 0x000fe200000e0000 */
[----:B------:R-:W-:Y:S04]  /*1b10*/  USEL UR6, UR6, URZ, UP0 ;  /* 0x000000ff06067287 */ /* 0x000fe80008000000 */
[----:B------:R-:W-:Y:S01]  /*1b20*/  LOP3.LUT R14, R14, UR13, RZ, 0x3c, !PT ;  /* 0x0000000d0e0e7c12 */ /* 0x000fe2000f8e3cff */
[----:B---3--:R-:W-:Y:S02]  /*1b30*/  UIADD3 UR18, UPT, UPT, UR60, 0x300, URZ ;  /* 0x000003003c127890 */ /* 0x008fe4000fffe0ff */
[----:B----4-:R-:W-:Y:S01]  /*1b40*/  ULEA UR26, UR6, UR4, 0x3 ;  /* 0x00000004061a7291 */ /* 0x010fe2000f8e18ff */
[----:B-----5:R-:W-:Y:S11]  /*1b50*/  @!P0 BRA `(.L_x_17) ;  /* 0x000000b000608947 */ /* 0x020ff60003800000 */
.L_x_69:
[----:B------:R-:W-:Y:S01]  /*1b60*/  SHF.L.U32 R11, R14, 0x1f, RZ ;  /* 0x0000001f0e0b7819 */ /* 0x000fe200000006ff */
[----:B------:R-:W-:Y:S02]  /*1b70*/  UMOV UR19, 0x40004040 ;  /* 0x4000404000137882 */ /* 0x000fe40000000000 */
[----:B------:R3:W-:Y:S01]  /*1b80*/  UTCQMMA tmem[UR5], gdesc[UR18], tmem[UR12], tmem[UR36], idesc[UR37], UPT ;  /* 0x00ff2412050079ea */ /* 0x0007e2000b80030c */
[----:B------:R3:W-:Y:S01]  /*1b90*/  UTCBAR [UR58], URZ ;  /* 0x000000ff3a0073e9 */ /* 0x0007e200080000ff */
[----:B------:R-:W4:Y:S02]  /*1ba0*/  SYNCS.PHASECHK.TRANS64.TRYWAIT P0, [UR26+0x10], R11 ;  /* 0x0000100bff0075a7 */ /* 0x000f24000800111a */
[----:B---34-:R-:W-:Y:S05]  /*1bb0*/  @!P0 BRA `(.L_x_18) ;  /* 0x000000b000648947 */ /* 0x018fea0003800000 */
.L_x_71:
[----:B------:R-:W-:Y:S01]  /*1bc0*/  UIMAD UR5, UR6, 0x6000, UR4 ;  /* 0x00006000060578a4 */ /* 0x000fe2000f8e0204 */
[----:B------:R-:W-:Y:S01]  /*1bd0*/  R2UR UR25, R8 ;  /* 0x00000000081972ca */ /* 0x000fe200000e0000 */
[----:B------:R-:W-:Y:S01]  /*1be0*/  UIADD3 UR26, UPT, UPT, UR26, 0x50, URZ ;  /* 0x000000501a1a7890 */ /* 0x000fe2000fffe0ff */
[----:B------:R-:W-:Y:S01]  /*1bf0*/  R2UR UR24, R7 ;  /* 0x00000000071872ca */ /* 0x000fe200000e0000 */
[----:B------:R-:W-:Y:S01]  /*1c00*/  UIADD3 UR12, UPT, UPT, UR5, 0x6800, URZ ;  /* 0x00006800050c7890 */ /* 0x000fe2000fffe0ff */
[----:B------:R-:W-:Y:S01]  /*1c10*/  R2UR UR19, R6 ;  /* 0x00000000061372ca */ /* 0x000fe200000e0000 */
[----:B------:R-:W-:Y:S01]  /*1c20*/  UIADD3 UR27, UPT, UPT, UR6, 0x1, URZ ;  /* 0x00000001061b7890 */ /* 0x000fe2000fffe0ff */
[----:B------:R-:W-:Y:S01]  /*1c30*/  R2UR UR18, R5 ;  /* 0x00000000051272ca */ /* 0x000fe200000e0000 */
[----:B------:R-:W-:Y:S01]  /*1c40*/  USHF.R.U32.HI UR12, URZ, 0x4, UR12 ;  /* 0x00000004ff0c7899 */ /* 0x000fe2000801160c */
[----:B------:R-:W-:Y:S01]  /*1c50*/  R2UR UR13, R4 ;  /* 0x00000000040d72ca */ /* 0x000fe200000e0000 */
[----:B------:R-:W-:Y:S01]  /*1c60*/  UISETP.NE.AND UP0, UPT, UR27, 0x8, UPT ;  /* 0x000000081b00788c */ /* 0x000fe2000bf05270 */
[----:B------:R-:W-:Y:S01]  /*1c70*/  LOP3.LUT R15, R15, 0x1, RZ, 0x3c, !PT ;  /* 0x000000010f0f7812 */ /* 0x000fe200078e3cff */
[----:B------:R-:W-:Y:S02]  /*1c80*/  ULOP3.LUT UR12, UR12, 0x3fc0, URZ, 0xc0, !UPT ;  /* 0x00003fc00c0c7892 */ /* 0x000fe4000f8ec0ff */
[----:B------:R-:W-:Y:S02]  /*1c90*/  UIADD3 UR9, UPT, UPT, UR9, 0x1, URZ ;  /* 0x0000000109097890 */ /* 0x000fe4000fffe0ff */
[----:B------:R-:W-:Y:S02]  /*1ca0*/  ULOP3.LUT UR58, UR12, 0x10000, URZ, 0xfc, !UPT ;  /* 0x000100000c3a7892 */ /* 0x000fe4000f8efcff */
[----:B------:R-:W-:Y:S01]  /*1cb0*/  USEL UR6, UR27, URZ, UP0 ;  /* 0x000000ff1b067287 */ /* 0x000fe20008000000 */
[----:B------:R-:W-:Y:S01]  /*1cc0*/  R2UR UR12, R3 ;  /* 0x00000000030c72ca */ /* 0x000fe200000e0000 */
[----:B------:R-:W-:Y:S02]  /*1cd0*/  UIADD3 UR68, UPT, UPT, UR58, 0x2, URZ ;  /* 0x000000023a447890 */ /* 0x000fe4000fffe0ff */
[----:B------:R-:W-:Y:S02]  /*1ce0*/  UIADD3 UR66, UPT, UPT, UR58, 0x200, URZ ;  /* 0x000002003a427890 */ /* 0x000fe4000fffe0ff */
[----:B------:R-:W-:Y:S02]  /*1cf0*/  UIADD3 UR64, UPT, UPT, UR58, 0x202, URZ ;  /* 0x000002023a407890 */ /* 0x000fe4000fffe0ff */
[----:B------:R-:W-:Y:S02]  /*1d00*/  UIADD3 UR62, UPT, UPT, UR58, 0x400, URZ ;  /* 0x000004003a3e7890 */ /* 0x000fe4000fffe0ff */
[----:B------:R-:W-:Y:S01]  /*1d10*/  UIADD3 UR60, UPT, UPT, UR58, 0x402, URZ ;  /* 0x000004023a3c7890 */ /* 0x000fe2000fffe0ff */
[----:B------:R-:W-:Y:S01]  /*1d20*/  UMOV UR59, 0x80004020 ;  /* 0x80004020003b7882 */ /* 0x000fe20000000000 */
[----:B------:R-:W-:Y:S01]  /*1d30*/  UMOV UR69, 0x80004020 ;  /* 0x8000402000457882 */ /* 0x000fe20000000000 */
[----:B------:R3:W-:Y:S01]  /*1d40*/  UTCQMMA gdesc[UR56], gdesc[UR58], tmem[UR25], tmem[UR34], idesc[UR35], !UPT ;  /* 0x00ff223a380075ea */ /* 0x0007e2000f800319 */
[----:B------:R-:W-:Y:S01]  /*1d50*/  UTCQMMA gdesc[UR54], gdesc[UR68], tmem[UR24], tmem[UR32], idesc[UR33], UPT ;  /* 0x00ff2044360075ea */ /* 0x000fe2000b800318 */
[----:B------:R-:W-:Y:S01]  /*1d60*/  UMOV UR67, 0x80004020 ;  /* 0x8000402000437882 */ /* 0x000fe20000000000 */
[----:B------:R-:W-:Y:S01]  /*1d70*/  UMOV UR65, 0x80004020 ;  /* 0x8000402000417882 */ /* 0x000fe20000000000 */
[----:B------:R-:W-:Y:S01]  /*1d80*/  UTCQMMA gdesc[UR52], gdesc[UR66], tmem[UR19], tmem[UR28], idesc[UR29], UPT ;  /* 0x00ff1c42340075ea */ /* 0x000fe2000b800313 */
[----:B------:R-:W-:Y:S01]  /*1d90*/  UTCQMMA gdesc[UR50], gdesc[UR64], tmem[UR18], tmem[UR20], idesc[UR21], UPT ;  /* 0x00ff1440320075ea */ /* 0x000fe2000b800312 */
[----:B------:R-:W-:Y:S01]  /*1da0*/  UMOV UR63, 0x80004020 ;  /* 0x80004020003f7882 */ /* 0x000fe20000000000 */
[----:B------:R-:W-:Y:S01]  /*1db0*/  UMOV UR61, 0x80004020 ;  /* 0x80004020003d7882 */ /* 0x000fe20000000000 */
[----:B------:R4:W-:Y:S01]  /*1dc0*/  UTCQMMA gdesc[UR48], gdesc[UR62], tmem[UR13], tmem[UR16], idesc[UR17], UPT ;  /* 0x00ff103e300075ea */ /* 0x0009e2000b80030d */
[----:B------:R5:W-:Y:S01]  /*1dd0*/  UTCQMMA gdesc[UR46], gdesc[UR60], tmem[UR12], tmem[UR10], idesc[UR11], UPT ;  /* 0x00ff0a3c2e0075ea */ /* 0x000be2000b80030c */
[----:B------:R5:W-:Y:S01]  /*1de0*/  UTCBAR [UR8], URZ ;  /* 0x000000ff080073e9 */ /* 0x000be200080000ff */
[----:B------:R5:W-:Y:S01]  /*1df0*/  UTCBAR [UR26], URZ ;  /* 0x000000ff1a0073e9 */ /* 0x000be200080000ff */
[----:B---3--:R-:W-:Y:S02]  /*1e00*/  USEL UR25, URZ, 0x1, UP0 ;  /* 0x00000001ff197887 */ /* 0x008fe40008000000 */
[----:B------:R-:W-:Y:S04]  /*1e10*/  UISETP.NE.AND UP0, UPT, UR9, -0x1, UPT ;  /* 0xffffffff0900788c */ /* 0x000fe8000bf05270 */
[----:B------:R-:W-:Y:S01]  /*1e20*/  LOP3.LUT R14, R14, UR25, RZ, 0x3c, !PT ;  /* 0x000000190e0e7c12 */ /* 0x000fe2000f8e3cff */
[----:B----4-:R-:W-:Y:S04]  /*1e30*/  UMOV UR13, 0x1 ;  /* 0x00000001000d7882 */ /* 0x010fe80000000000 */
[----:B------:R-:W-:Y:S05]  /*1e40*/  BRA.U UP0, `(.L_x_19) ;  /* 0xfffffff900887547 */ /* 0x000fea000b83ffff */
.L_x_14:
[----:B----4-:R-:W-:Y:S01]  /*1e50*/  UIADD3 UR5, UPT, UPT, UR4, 0x8, URZ ;  /* 0x0000000804057890 */ /* 0x010fe2000fffe0ff */
[----:B------:R-:W-:Y:S01]  /*1e60*/  SHF.L.U32 R14, R14, 0x1f, RZ ;  /* 0x0000001f0e0e7819 */ /* 0x000fe200000006ff */
[----:B-----5:R-:W-:Y:S01]  /*1e70*/  ULEA UR8, UR6, UR4, 0x3 ;  /* 0x0000000406087291 */ /* 0x020fe2000f8e18ff */
[----:B------:R-:W-:-:S06]  /*1e80*/  SHF.L.U32 R6, R15, 0x1f, RZ ;  /* 0x0000001f0f067819 */ /* 0x000fcc00000006ff */
[----:B------:R3:W-:Y:S02]  /*1e90*/  UTCBAR [UR5], URZ ;  /* 0x000000ff050073e9 */ /* 0x0007e400080000ff */
[----:B------:R-:W4:Y:S02]  /*1ea0*/  SYNCS.PHASECHK.TRANS64.TRYWAIT P0, [UR8+0x10], R14 ;  /* 0x0000100eff0075a7 */ /* 0x000f240008001108 */
[----:B---34-:R-:W-:Y:S05]  /*1eb0*/  @!P0 BRA `(.L_x_20) ;  /* 0x000000ac00c08947 */ /* 0x018fea0003800000 */
.L_x_73:
[----:B------:R-:W3:Y:S01]  /*1ec0*/  SYNCS.PHASECHK.TRANS64.TRYWAIT P0, [UR4+0x98], R6 ;  /* 0x00009806ff0075a7 */ /* 0x000ee20008001104 */
[----:B------:R-:W-:Y:S01]  /*1ed0*/  IMAD.MOV.U32 R4, RZ, RZ, 0x40 ;  /* 0x00000040ff047424 */ /* 0x000fe200078e00ff */
[----:B------:R-:W-:Y:S01]  /*1ee0*/  UIMAD UR32, UR6, 0x6000, UR4 ;  /* 0x00006000062078a4 */ /* 0x000fe2000f8e0204 */
[----:B--2---:R-:W-:Y:S01]  /*1ef0*/  IMAD.MOV.U32 R3, RZ, RZ, 0x100 ;  /* 0x00000100ff037424 */ /* 0x004fe200078e00ff */
[----:B------:R-:W-:Y:S01]  /*1f00*/  UMOV UR16, 0x400 ;  /* 0x0000040000107882 */ /* 0x000fe20000000000 */
[----:B------:R-:W-:Y:S01]  /*1f10*/  UISETP.NE.U32.AND UP0, UPT, UR13, URZ, UPT ;  /* 0x000000ff0d00728c */ /* 0x000fe2000bf05070 */
[----:B------:R-:W-:Y:S01]  /*1f20*/  R2UR UR10, R4 ;  /* 0x00000000040a72ca */ /* 0x000fe200000e0000 */
[----:B------:R-:W-:Y:S01]  /*1f30*/  UIADD3 UR32, UPT, UPT, UR32, 0x6800, URZ ;  /* 0x0000680020207890 */ /* 0x000fe2000fffe0ff */
[----:B------:R-:W-:Y:S01]  /*1f40*/  IMAD.MOV.U32 R4, RZ, RZ, 0x48 ;  /* 0x00000048ff047424 */ /* 0x000fe200078e00ff */
[C---:B------:R-:W-:Y:S01]  /*1f50*/  R2UR UR11, R3.reuse ;  /* 0x00000000030b72ca */ /* 0x040fe200000e0000 */
[----:B------:R-:W-:Y:S01]  /*1f60*/  UMOV UR24, 0x0 ;  /* 0x0000000000187882 */ /* 0x000fe20000000000 */
[----:B------:R-:W-:Y:S01]  /*1f70*/  USHF.R.U32.HI UR32, URZ, 0x4, UR32 ;  /* 0x00000004ff207899 */ /* 0x000fe20008011620 */
[C---:B------:R-:W-:Y:S01]  /*1f80*/  R2UR UR9, R3.reuse ;  /* 0x00000000030972ca */ /* 0x040fe200000e0000 */
[----:B------:R-:W-:Y:S01]  /*1f90*/  UMOV UR25, 0x8210010 ;  /* 0x0821001000197882 */ /* 0x000fe20000000000 */
[----:B------:R-:W-:Y:S01]  /*1fa0*/  R2UR UR6, R4 ;  /* 0x00000000040672ca */ /* 0x000fe200000e0000 */
[----:B------:R-:W-:Y:S01]  /*1fb0*/  IMAD.MOV.U32 R4, RZ, RZ, 0x50 ;  /* 0x00000050ff047424 */ /* 0x000fe200078e00ff */
[----:B------:R-:W2:Y:S01]  /*1fc0*/  S2UR UR5, SR_CgaCtaId ;  /* 0x00000000000579c3 */ /* 0x000ea20000008800 */
[----:B------:R-:W-:Y:S01]  /*1fd0*/  ULOP3.LUT UR32, UR32, 0x3fc0, URZ, 0xc0, !UPT ;  /* 0x00003fc020207892 */ /* 0x000fe2000f8ec0ff */
[----:B------:R-:W-:Y:S01]  /*1fe0*/  R2UR UR13, R3 ;  /* 0x00000000030d72ca */ /* 0x000fe200000e0000 */
[----:B------:R-:W-:Y:S01]  /*1ff0*/  UMOV UR20, 0x0 ;  /* 0x0000000000147882 */ /* 0x000fe20000000000 */
[----:B------:R-:W-:Y:S01]  /*2000*/  R2UR UR12, R4 ;  /* 0x00000000040c72ca */ /* 0x000fe200000e0000 */
[----:B------:R-:W-:-:S02]  /*2010*/  UIADD3 UR28, UPT, UPT, UR32, 0x100, URZ ;  /* 0x00000100201c7890 */ /* 0x000fc4000fffe0ff */
[----:B------:R-:W-:Y:S01]  /*2020*/  UIADD3 UR26, UPT, UPT, UR32, 0x200, URZ ;  /* 0x00000200201a7890 */ /* 0x000fe2000fffe0ff */
[----:B------:R-:W-:Y:S01]  /*2030*/  UMOV UR21, 0x8210010 ;  /* 0x0821001000157882 */ /* 0x000fe20000000000 */
[----:B------:R-:W-:Y:S01]  /*2040*/  UMOV UR18, 0x0 ;  /* 0x0000000000127882 */ /* 0x000fe20000000000 */
[----:B------:R-:W-:Y:S01]  /*2050*/  UMOV UR19, 0x8210010 ;  /* 0x0821001000137882 */ /* 0x000fe20000000000 */
[----:B------:R-:W-:Y:S01]  /*2060*/  UMOV UR33, 0x40004040 ;  /* 0x4000404000217882 */ /* 0x000fe20000000000 */
[----:B------:R-:W-:Y:S01]  /*2070*/  UMOV UR29, 0x40004040 ;  /* 0x40004040001d7882 */ /* 0x000fe20000000000 */
[----:B------:R-:W-:Y:S01]  /*2080*/  UMOV UR27, 0x40004040 ;  /* 0x40004040001b7882 */ /* 0x000fe20000000000 */
[----:B--2---:R-:W-:Y:S01]  /*2090*/  ULEA UR16, UR5, UR16, 0x18 ;  /* 0x0000001005107291 */ /* 0x004fe2000f8ec0ff */
[----:B---3--:R-:W-:Y:S11]  /*20a0*/  @!P0 BRA `(.L_x_21) ;  /* 0x000000ac00608947 */ /* 0x008ff60003800000 */
.L_x_75:
[----:B------:R3:W-:Y:S01]  /*20b0*/  UTCQMMA tmem[UR10], gdesc[UR32], tmem[UR11], tmem[UR24], idesc[UR25], UP0 ;  /* 0x00ff18200a0079ea */ /* 0x0007e2000800030b */
[----:B------:R3:W-:Y:S01]  /*20c0*/  UTCQMMA tmem[UR6], gdesc[UR28], tmem[UR9], tmem[UR20], idesc[UR21], UPT ;  /* 0x00ff141c060079ea */ /* 0x0007e2000b800309 */
[----:B------:R3:W-:Y:S01]  /*20d0*/  UTCQMMA tmem[UR12], gdesc[UR26], tmem[UR13], tmem[UR18], idesc[UR19], UPT ;  /* 0x00ff121a0c0079ea */ /* 0x0007e2000b80030d */
[----:B------:R-:W4:Y:S01]  /*20e0*/  SYNCS.PHASECHK.TRANS64.TRYWAIT P0, [UR16+0xa0], R6 ;  /* 0x0000a006ff0075a7 */ /* 0x000f220008001110 */
[----:B------:R-:W-:Y:S01]  /*20f0*/  IMAD.MOV.U32 R4, RZ, RZ, 0x58 ;  /* 0x00000058ff047424 */ /* 0x000fe200078e00ff */
[----:B------:R-:W-:Y:S01]  /*2100*/  UIADD3 UR8, UPT, UPT, UR8, 0x50, URZ ;  /* 0x0000005008087890 */ /* 0x000fe2000fffe0ff */
[----:B--2---:R-:W-:Y:S01]  /*2110*/  IMAD.MOV.U32 R3, RZ, RZ, 0x100 ;  /* 0x00000100ff037424 */ /* 0x004fe200078e00ff */
[----:B------:R-:W-:Y:S02]  /*2120*/  UIADD3 UR34, UPT, UPT, UR16, 0xb0, URZ ;  /* 0x000000b010227890 */ /* 0x000fe4000fffe0ff */
[----:B------:R-:W-:Y:S01]  /*2130*/  R2UR UR4, R4 ;  /* 0x00000000040472ca */ /* 0x000fe200000e0000 */
[----:B------:R-:W-:Y:S01]  /*2140*/  UIADD3 UR36, UPT, UPT, UR32, 0x300, URZ ;  /* 0x0000030020247890 */ /* 0x000fe2000fffe0ff */
[----:B------:R-:W-:Y:S01]  /*2150*/  R2UR UR17, R3 ;  /* 0x00000000031172ca */ /* 0x000fe200000e0000 */
[----:B---34-:R-:W-:-:S14]  /*2160*/  @!P0 BRA `(.L_x_22) ;  /* 0x000000ac004c8947 */ /* 0x018fdc0003800000 */
.L_x_77:
[----:B------:R-:W-:Y:S01]  /*2170*/  UMOV UR10, 0x0 ;  /* 0x00000000000a7882 */ /* 0x000fe20000000000 */
[----:B------:R-:W-:Y:S01]  /*2180*/  UMOV UR11, 0x8210010 ;  /* 0x08210010000b7882 */ /* 0x000fe20000000000 */
[----:B------:R-:W-:Y:S02]  /*2190*/  UMOV UR37, 0x40004040 ;  /* 0x4000404000257882 */ /* 0x000fe40000000000 */
[----:B------:R3:W-:Y:S01]  /*21a0*/  UTCQMMA tmem[UR4], gdesc[UR36], tmem[UR17], tmem[UR10], idesc[UR11], UPT ;  /* 0x00ff0a24040079ea */ /* 0x0007e2000b800311 */
[----:B------:R3:W-:Y:S01]  /*21b0*/  UTCBAR [UR34], URZ ;  /* 0x000000ff220073e9 */ /* 0x0007e200080000ff */
[----:B------:R3:W-:Y:S01]  /*21c0*/  UTCBAR [UR8], URZ ;  /* 0x000000ff080073e9 */ /* 0x0007e200080000ff */
[----:B------:R-:W-:Y:S01]  /*21d0*/  NOP ;  /* 0x0000000000007918 */ /* 0x000fe20000000000 */
.L_x_11:
[----:B------:R-:W-:Y:S01]  /*21e0*/  ELECT P0, URZ, PT ;  /* 0x0000000000ff782f */ /* 0x000fe20003800000 */
[----:B--2---:R-:W-:Y:S01]  /*21f0*/  IMAD.MOV.U32 R3, RZ, RZ, 0x1 ;  /* 0x00000001ff037424 */ /* 0x004fe200078e00ff */
[----:B---3--:R-:W-:Y:S01]  /*2200*/  UMOV UR4, 0x40 ;  /* 0x0000004000047882 */ /* 0x008fe20000000000 */
[----:B-1----:R-:W-:Y:S01]  /*2210*/  LOP3.LUT R6, R16, 0xffff, RZ, 0xc0, !PT ;  /* 0x0000ffff10067812 */ /* 0x002fe200078ec0ff */
[----:B------:R-:W-:Y:S01]  /*2220*/  ULEA UR4, UR5, UR4, 0x18 ;  /* 0x0000000405047291 */ /* 0x000fe2000f8ec0ff */
[----:B------:R-:W-:Y:S01]  /*2230*/  IMAD.MOV.U32 R5, RZ, RZ, 0xffff ;  /* 0x0000ffffff057424 */ /* 0x000fe200078e00ff */
[----:B------:R-:W-:Y:S01]  /*2240*/  UVIRTCOUNT.DEALLOC.SMPOOL 0x80 ;  /* 0x000000800000784c */ /* 0x000fe20000000000 */
[----:B------:R-:W-:Y:S01]  /*2250*/  SHF.R.U32.HI R6, RZ, 0x5, R6 ;  /* 0x00000005ff067819 */ /* 0x000fe20000011606 */
[----:B------:R-:W-:-:S04]  /*2260*/  IMAD.MOV.U32 R4, RZ, RZ, 0x1 ;  /* 0x00000001ff047424 */ /* 0x000fc800078e00ff */
[----:B------:R-:W-:Y:S01]  /*2270*/  VIADD R7, R6, 0x10 ;  /* 0x0000001006077836 */ /* 0x000fe20000000000 */
[----:B------:R-:W-:Y:S02]  /*2280*/  @P0 PRMT R8, R3, 0x7610, R8 ;  /* 0x0000761003080816 */ /* 0x000fe40000000008 */
[----:B------:R-:W-:Y:S02]  /*2290*/  SHF.L.U32 R6, R5, R6, RZ ;  /* 0x0000000605067219 */ /* 0x000fe400000006ff */
[----:B------:R-:W-:Y:S01]  /*22a0*/  SHF.L.U32 R7, R4, R7, RZ ;  /* 0x0000000704077219 */ /* 0x000fe200000006ff */
[----:B------:R-:W-:Y:S03]  /*22b0*/  @P0 STS.U8 [UR4], R8 ;  /* 0x00000008ff000988 */ /* 0x000fe60008000004 */
[----:B------:R-:W-:Y:S01]  /*22c0*/  LOP3.LUT R6, R7, R6, RZ, 0xfc, !PT ;  /* 0x0000000607067212 */ /* 0x000fe200078efcff */
[----:B------:R-:W-:Y:S03]  /*22d0*/  BAR.SYNC.DEFER_BLOCKING 0x2, 0x120 ;  /* 0x0084800000007b1d */ /* 0x000fe60000010000 */
[----:B------:R-:W-:-:S03]  /*22e0*/  LOP3.LUT R5, R6, 0xffff, RZ, 0xc0, !PT ;  /* 0x0000ffff06057812 */ /* 0x000fc600078ec0ff */
[----:B------:R-:W-:Y:S01]  /*22f0*/  NOP ;  /* 0x0000000000007918 */ /* 0x000fe20000000000 */
[----:B------:R-:W-:Y:S02]  /*2300*/  UMOV UR4, 0x50 ;  /* 0x0000005000047882 */ /* 0x000fe40000000000 */
[----:B------:R-:W-:-:S09]  /*2310*/  ULEA UR5, UR5, UR4, 0x18 ;  /* 0x0000000405057291 */ /* 0x000fd2000f8ec0ff */
[----:B------:R-:W1:Y:S02]  /*2320*/  LDS R3, [UR5] ;  /* 0x00000005ff037984 */ /* 0x000e640008000800 */
[----:B-1----:R-:W-:-:S04]  /*2330*/  LOP3.LUT R4, R6, 0xffff, R3, 0x80, !PT ;  /* 0x0000ffff06047812 */ /* 0x002fc800078e8003 */
[----:B------:R-:W-:-:S13]  /*2340*/  ISETP.NE.AND P0, PT, R4, R5, PT ;  /* 0x000000050400720c */ /* 0x000fda0003f05270 */
[----:B------:R-:W-:Y:S05]  /*2350*/  @P0 BRA `(.L_x_23) ;  /* 0x0000000000500947 */ /* 0x000fea0003800000 */
[----:B------:R-:W-:Y:S02]  /*2360*/  SHF.R.U32.HI R3, RZ, 0x10, R3 ;  /* 0x00000010ff037819 */ /* 0x000fe40000011603 */
[----:B------:R-:W-:-:S04]  /*2370*/  SHF.R.U32.HI R4, RZ, 0x10, R6 ;  /* 0x00000010ff047819 */ /* 0x000fc80000011606 */
[----:B------:R-:W-:-:S04]  /*2380*/  LOP3.LUT R3, R3, R4, RZ, 0xc0, !PT ;  /* 0x0000000403037212 */ /* 0x000fc800078ec0ff */
[----:B------:R-:W-:-:S13]  /*2390*/  ISETP.NE.AND P0, PT, R3, R4, PT ;  /* 0x000000040300720c */ /* 0x000fda0003f05270 */
[----:B------:R-:W-:Y:S05]  /*23a0*/  @P0 BRA `(.L_x_24) ;  /* 0x0000000000300947 */ /* 0x000fea0003800000 */
[----:B------:R-:W-:Y:S01]  /*23b0*/  R2UR UR8, R6 ;  /* 0x00000000060872ca */ /* 0x000fe200000e0000 */
[----:B------:R-:W1:Y:S01]  /*23c0*/  S2R R4, SR_LANEID ;  /* 0x0000000000047919 */ /* 0x000e620000000000 */
[----:B------:R-:W-:Y:S02]  /*23d0*/  VOTEU.ANY UR6, UPT, PT ;  /* 0x0000000000067886 */ /* 0x000fe400038e0100 */
[----:B------:R-:W-:-:S09]  /*23e0*/  UFLO.U32 UR6, UR6 ;  /* 0x00000006000672bd */ /* 0x000fd200080e0000 */
[----:B------:R-:W-:-:S06]  /*23f0*/  ULOP3.LUT UR8, URZ, UR8, URZ, 0x33, !UPT ;  /* 0x00000008ff087292 */ /* 0x000fcc000f8e33ff */
[----:B------:R-:W-:-:S04]  /*2400*/  IMAD.U32 R3, RZ, RZ, UR8 ;  /* 0x00000008ff037e24 */ /* 0x000fc8000f8e00ff */
[----:B------:R-:W2:Y:S02]  /*2410*/  REDUX UR4, R3 ;  /* 0x00000000030473c4 */ /* 0x000ea40000000000 */
[----:B------:R3:W-:Y:S01]  /*2420*/  UTCATOMSWS.AND URZ, UR8 ;  /* 0x0000000800ff79e3 */ /* 0x0007e20008000000 */
[----:B-1----:R-:W-:Y:S01]  /*2430*/  ISETP.EQ.U32.AND P0, PT, R4, UR6, PT ;  /* 0x0000000604007c0c */ /* 0x002fe2000bf02070 */
[----:B--2---:R-:W-:-:S12]  /*2440*/  IMAD.U32 R4, RZ, RZ, UR4 ;  /* 0x00000004ff047e24 */ /* 0x004fd8000f8e00ff */
[----:B------:R3:W-:Y:S01]  /*2450*/  @P0 ATOMS.AND RZ, [UR5], R4 ;  /* 0x00000004ffff098c */ /* 0x0007e2000a800005 */
[----:B------:R-:W-:Y:S05]  /*2460*/  BRA `(.L_x_25) ;  /* 0x0000000000147947 */ /* 0x000fea0003800000 */
.L_x_24:
[----:B------:R-:W-:Y:S02]  /*2470*/  MOV R4, 0x2490 ;  /* 0x0000249000047802 */ /* 0x000fe40000000f00 */
[----:B------:R-:W-:Y:S05]  /*2480*/  CALL.REL.NOINC `($__internal_0_$__cuda_sm10x_tcgen05_guardrail_trap_col_being_dealloced_not_returned_by_alloc) ;  /* 0x000000b000907944 */ /* 0x000fea0003c00000 */
[----:B------:R-:W-:Y:S05]  /*2490*/  BRA `(.L_x_25) ;  /* 0x0000000000087947 */ /* 0x000fea0003800000 */
.L_x_23:
[----:B------:R-:W-:Y:S02]  /*24a0*/  MOV R4, 0x24c0 ;  /* 0x000024c000047802 */ /* 0x000fe40000000f00 */
[----:B------:R-:W-:Y:S05]  /*24b0*/  CALL.REL.NOINC `($__internal_2_$__cuda_sm10x_tcgen05_guardrail_trap_unallocated_columns_being_dealloced) ;  /* 0x000000b0009c7944 */ /* 0x000fea0003c00000 */
.L_x_25:
[----:B------:R-:W-:Y:S01]  /*24c0*/  NOP ;  /* 0x0000000000007918 */ /* 0x000fe20000000000 */
[----:B------:R-:W-:Y:S05]  /*24d0*/  BRA `(.L_x_5) ;  /* 0x00000010007c7947 */ /* 0x000fea0003800000 */
.L_x_4:
[----:B------:R-:W-:-:S13]  /*24e0*/  ISETP.NE.AND P0, PT, R0, 0xe, PT ;  /* 0x0000000e0000780c */ /* 0x000fda0003f05270 */
[----:B------:R-:W-:Y:S05]  /*24f0*/  @!P0 BRA `(.L_x_26) ;  /* 0x0000000000148947 */ /* 0x000fea0003800000 */
[----:B------:R-:W-:-:S13]  /*2500*/  ISETP.NE.AND P0, PT, R0, 0xf, PT ;  /* 0x0000000f0000780c */ /* 0x000fda0003f05270 */
[----:B------:R-:W-:Y:S05]  /*2510*/  @P0 BRA `(.L_x_5) ;  /* 0x00000010006c0947 */ /* 0x000fea0003800000 */
[----:B------:R-:W-:-:S08]  /*2520*/  NOP ;  /* 0x0000000000007918 */ /* 0x000fd00000000000 */
[----:B------:R-:W4:-:S00]  /*2530*/  USETMAXREG.DEALLOC.CTAPOOL 0x38 ;  /* 0x00000038000079c8 */ /* 0x000f0000080e0500 */
[----:B----4-:R-:W-:Y:S05]  /*2540*/  BRA `(.L_x_3) ;  /* 0x0000008800747947 */ /* 0x010fea0003800000 */
.L_x_26:
[----:B------:R-:W-:-:S08]  /*2550*/  NOP ;  /* 0x0000000000007918 */ /* 0x000fd00000000000 */
[----:B------:R-:W4:-:S00]  /*2560*/  USETMAXREG.DEALLOC.CTAPOOL 0x38 ;  /* 0x00000038000079c8 */ /* 0x000f0000080e0500 */
[----:B------:R-:W5:Y:S01]  /*2570*/  LDCU UR8, c[0x0][0x640] ;  /* 0x0000c800ff0877ac */ /* 0x000f620008000800 */
[----:B----4-:R-:W-:Y:S01]  /*2580*/  HFMA2 R6, -RZ, RZ, 0, 5.9604644775390625e-08 ;  /* 0x00000001ff067431 */ /* 0x010fe200000001ff */
[----:B------:R-:W-:Y:S01]  /*2590*/  MOV R5, 0x1 ;  /* 0x0000000100057802 */ /* 0x000fe20000000f00 */
[----:B------:R-:W4:Y:S01]  /*25a0*/  LDCU UR4, c[0x0][0x654] ;  /* 0x0000ca80ff0477ac */ /* 0x000f220008000800 */
[----:B------:R-:W3:Y:S01]  /*25b0*/  LDCU UR6, c[0x0][0x63c] ;  /* 0x0000c780ff0677ac */ /* 0x000ee20008000800 */
[----:B------:R-:W2:Y:S01]  /*25c0*/  LDCU.64 UR10, c[0x0][0x630] ;  /* 0x0000c600ff0a77ac */ /* 0x000ea20008000a00 */
[----:B-----5:R-:W-:-:S07]  /*25d0*/  UIMAD.WIDE.U32 UR8, UR39, UR8, URZ ;  /* 0x00000008270872a5 */ /* 0x020fce000f8e00ff */
[----:B------:R-:W-:Y:S02]  /*25e0*/  UMOV UR5, UR9 ;  /* 0x0000000900057c82 */ /* 0x000fe40008000000 */
[----:B------:R-:W-:-:S04]  /*25f0*/  UIADD3 UR9, UPT, UPT, -UR5, UR39, URZ ;  /* 0x0000002705097290 */ /* 0x000fc8000fffe1ff */
[----:B------:R-:W-:-:S04]  /*2600*/  USHF.R.U32.HI UR9, URZ, UR22, UR9 ;  /* 0x00000016ff097299 */ /* 0x000fc80008011609 */
[----:B------:R-:W-:-:S04]  /*2610*/  UIADD3 UR9, UPT, UPT, UR5, UR9, URZ ;  /* 0x0000000905097290 */ /* 0x000fc8000fffe0ff */
[----:B-1----:R-:W-:-:S04]  /*2620*/  USHF.R.U32.HI UR9, URZ, UR15, UR9 ;  /* 0x0000000fff097299 */ /* 0x002fc80008011609 */
[----:B----4-:R-:W-:Y:S02]  /*2630*/  UISETP.GE.AND UP0, UPT, UR9, UR4, UPT ;  /* 0x000000040900728c */ /* 0x010fe4000bf06270 */
[----:B------:R-:W-:Y:S02]  /*2640*/  UIADD3 UR4, UPT, UPT, -UR9, URZ, URZ ;  /* 0x000000ff09047290 */ /* 0x000fe4000fffe1ff */
[----:B---3--:R-:W-:Y:S02]  /*2650*/  USEL UR12, UR23, UR7, !UP0 ;  /* 0x00000007170c7287 */ /* 0x008fe4000c000000 */
[----:B------:R-:W-:Y:S02]  /*2660*/  UIMAD UR6, UR4, UR6, UR39 ;  /* 0x00000006040672a4 */ /* 0x000fe4000f8e0227 */
[----:B--2---:R-:W-:Y:S02]  /*2670*/  USEL UR4, UR30, UR14, !UP0 ;  /* 0x0000000e1e047287 */ /* 0x004fe4000c000000 */
[----:B------:R-:W-:Y:S01]  /*2680*/  ULOP3.LUT UR12, UR12, 0xff, URZ, 0xc0, !UPT ;  /* 0x000000ff0c0c7892 */ /* 0x000fe2000f8ec0ff */
[----:B------:R-:W1:Y:S01]  /*2690*/  @UP0 LDCU UR11, c[0x0][0x64c] ;  /* 0x0000c980ff0b07ac */ /* 0x000e620008000800 */
[----:B------:R-:W-:Y:S01]  /*26a0*/  ULOP3.LUT UR4, UR4, 0xff, URZ, 0xc0, !UPT ;  /* 0x000000ff04047892 */ /* 0x000fe2000f8ec0ff */
[----:B------:R-:W2:Y:S01]  /*26b0*/  @UP0 LDCU UR10, c[0x0][0x648] ;  /* 0x0000c900ff0a07ac */ /* 0x000ea20008000800 */
[----:B-1----:R-:W-:-:S07]  /*26c0*/  UIMAD.WIDE.U32 UR16, UR6, UR11, URZ ;  /* 0x0000000b061072a5 */ /* 0x002fce000f8e00ff */
[----:B------:R-:W-:Y:S02]  /*26d0*/  UMOV UR11, UR17 ;  /* 0x00000011000b7c82 */ /* 0x000fe40008000000 */
[----:B------:R-:W-:-:S04]  /*26e0*/  UIADD3 UR8, UPT, UPT, UR6, -UR11, URZ ;  /* 0x8000000b06087290 */ /* 0x000fc8000fffe0ff */
[----:B------:R-:W-:Y:S01]  /*26f0*/  USHF.R.U32.HI UR8, URZ, UR4, UR8 ;  /* 0x00000004ff087299 */ /* 0x000fe20008011608 */
[----:B------:R-:W1:Y:S03]  /*2700*/  LDCU.64 UR4, c[0x0][0x620] ;  /* 0x0000c400ff0477ac */ /* 0x000e660008000a00 */
[----:B------:R-:W-:Y:S01]  /*2710*/  UIADD3 UR8, UPT, UPT, UR11, UR8, URZ ;  /* 0x000000080b087290 */ /* 0x000fe2000fffe0ff */
[----:B------:R-:W3:Y:S03]  /*2720*/  LDCU UR11, c[0x0][0x628] ;  /* 0x0000c500ff0b77ac */ /* 0x000ee60008000800 */
[----:B------:R-:W-:-:S04]  /*2730*/  USHF.R.U32.HI UR8, URZ, UR12, UR8 ;  /* 0x0000000cff087299 */ /* 0x000fc80008011608 */
[----:B------:R-:W-:-:S04]  /*2740*/  UIADD3 UR12, UPT, UPT, -UR8, URZ, URZ ;  /* 0x000000ff080c7290 */ /* 0x000fc8000fffe1ff */
[----:B--2---:R-:W-:-:S04]  /*2750*/  UIMAD UR10, UR10, UR12, UR6 ;  /* 0x0000000c0a0a72a4 */ /* 0x004fc8000f8e0206 */
[----:B-1----:R-:W-:Y:S01]  /*2760*/  UIMAD UR9, UR9, UR4, UR10 ;  /* 0x00000004090972a4 */ /* 0x002fe2000f8e020a */
[----:B------:R-:W1:Y:S03]  /*2770*/  LDCU UR4, c[0x0][0x60c] ;  /* 0x0000c180ff0477ac */ /* 0x000e660008000800 */
[----:B---3--:R-:W-:-:S04]  /*2780*/  UIMAD.WIDE.U32 UR10, UR9, UR11, URZ ;  /* 0x0000000b090a72a5 */ /* 0x008fc8000f8e00ff */
[----:B------:R-:W-:-:S04]  /*2790*/  UIADD3 UR6, UPT, UPT, UR9, -UR11, URZ ;  /* 0x8000000b09067290 */ /* 0x000fc8000fffe0ff */
[----:B------:R-:W-:-:S04]  /*27a0*/  USHF.R.U32.HI UR6, URZ, UR38, UR6 ;  /* 0x00000026ff067299 */ /* 0x000fc80008011606 */
[----:B------:R-:W-:Y:S02]  /*27b0*/  UIADD3 UR6, UPT, UPT, UR11, UR6, URZ ;  /* 0x000000060b067290 */ /* 0x000fe4000fffe0ff */
[----:B-1----:R-:W-:Y:S02]  /*27c0*/  UISETP.GE.AND UP0, UPT, UR39, UR4, UPT ;  /* 0x000000042700728c */ /* 0x002fe4000bf06270 */
[----:B------:R-:W-:-:S03]  /*27d0*/  USHF.R.U32.HI UR45, URZ, UR31, UR6 ;  /* 0x0000001fff2d7299 */ /* 0x000fc60008011606 */
[----:B------:R-:W-:Y:S01]  /*27e0*/  UMOV UR6, URZ ;  /* 0x000000ff00067c82 */ /* 0x000fe20008000000 */
[----:B------:R-:W-:-:S04]  /*27f0*/  UIADD3 UR44, UPT, UPT, -UR45, URZ, URZ ;  /* 0x000000ff2d2c7290 */ /* 0x000fc8000fffe1ff */
[----:B------:R-:W-:Y:S01]  /*2800*/  UIMAD UR44, UR44, UR5, UR9 ;  /* 0x000000052c2c72a4 */ /* 0x000fe2000f8e0209 */
[----:B------:R-:W-:Y:S11]  /*2810*/  BRA.U UP0, `(.L_x_27) ;  /* 0x0000000900fc7547 */ /* 0x000ff6000b800000 */
[----:B------:R-:W1:Y:S01]  /*2820*/  S2UR UR9, SR_CgaCtaId ;  /* 0x00000000000979c3 */ /* 0x000e620000008800 */
[----:B------:R-:W-:Y:S01]  /*2830*/  UMOV UR4, 0x400 ;  /* 0x0000040000047882 */ /* 0x000fe20000000000 */
[----:B------:R-:W-:Y:S01]  /*2840*/  MOV R4, 0x80000000 ;  /* 0x8000000000047802 */ /* 0x000fe20000000f00 */
[----:B------:R-:W2:Y:S01]  /*2850*/  LDCU UR5, c[0x0][0x614] ;  /* 0x0000c280ff0577ac */ /* 0x000ea20008000800 */
[----:B------:R-:W3:Y:S01]  /*2860*/  LDCU UR20, c[0x0][0x38c] ;  /* 0x00007180ff1477ac */ /* 0x000ee20008000800 */
[----:B------:R-:W3:Y:S01]  /*2870*/  LDCU UR13, c[0x0][0x380] ;  /* 0x00007000ff0d77ac */ /* 0x000ee20008000800 */
[----:B------:R-:W4:Y:S01]  /*2880*/  LDCU.64 UR36, c[0x0][0x348] ;  /* 0x00006900ff2477ac */ /* 0x000f220008000a00 */
[----:B------:R-:W5:Y:S01]  /*2890*/  LDCU.64 UR34, c[0x0][0x348] ;  /* 0x00006900ff2277ac */ /* 0x000f620008000a00 */
[----:B------:R-:W2:Y:S01]  /*28a0*/  LDCU.64 UR32, c[0x0][0x348] ;  /* 0x00006900ff2077ac */ /* 0x000ea20008000a00 */
[----:B-1----:R-:W-:Y:S02]  /*28b0*/  ULEA UR9, UR9, UR4, 0x18 ;  /* 0x0000000409097291 */ /* 0x002fe4000f8ec0ff */
[----:B--2---:R-:W-:-:S02]  /*28c0*/  UIADD3 UR4, UPT, UPT, -UR8, UR5, URZ ;  /* 0x0000000508047290 */ /* 0x004fc4000fffe1ff */
[----:B---3--:R-:W-:Y:S02]  /*28d0*/  UIADD3 UR13, UPT, UPT, UR20, -UR13, URZ ;  /* 0x8000000d140d7290 */ /* 0x008fe4000fffe0ff */
[----:B------:R-:W-:Y:S02]  /*28e0*/  UIADD3 UR11, UPT, UPT, UR20, -0x1, URZ ;  /* 0xffffffff140b7890 */ /* 0x000fe4000fffe0ff */
[----:B------:R-:W-:Y:S01]  /*28f0*/  ULEA UR13, UR4, UR13, 0x7 ;  /* 0x0000000d040d7291 */ /* 0x000fe2000f8e38ff */
[----:B------:R-:W1:Y:S01]  /*2900*/  SYNCS.PHASECHK.TRANS64.TRYWAIT P0, [UR9+0x50], R4 ;  /* 0x00005004ff0075a7 */ /* 0x000e620008001109 */
[----:B------:R-:W-:Y:S02]  /*2910*/  UIADD3 UR16, UPT, UPT, -UR20, URZ, URZ ;  /* 0x000000ff14107290 */ /* 0x000fe4000fffe1ff */
[----:B------:R-:W-:Y:S02]  /*2920*/  UIADD3 UR17, UPT, UPT, -UR13, URZ, URZ ;  /* 0x000000ff0d117290 */ /* 0x000fe4000fffe1ff */
[----:B------:R-:W-:-:S02]  /*2930*/  USHF.R.S32.HI UR4, URZ, 0x1f, UR11 ;  /* 0x0000001fff047899 */ /* 0x000fc4000801140b */
[----:B------:R-:W-:Y:S02]  /*2940*/  UISETP.GT.AND UP3, UPT, UR20, URZ, UPT ;  /* 0x000000ff1400728c */ /* 0x000fe4000bf64270 */
[----:B------:R-:W-:Y:S02]  /*2950*/  USHF.R.S32.HI UR16, URZ, 0x1f, UR16 ;  /* 0x0000001fff107899 */ /* 0x000fe40008011410 */
[----:B------:R-:W-:Y:S02]  /*2960*/  UIADD3 UR19, UPT, UPT, UR13, -0x1, URZ ;  /* 0xffffffff0d137890 */ /* 0x000fe4000fffe0ff */
[----:B------:R-:W-:Y:S02]  /*2970*/  USHF.R.S32.HI UR17, URZ, 0x1f, UR17 ;  /* 0x0000001fff117899 */ /* 0x000fe40008011411 */
[----:B------:R-:W-:Y:S02]  /*2980*/  ULEA.HI UR4, UR4, UR11, URZ, 0x7 ;  /* 0x0000000b04047291 */ /* 0x000fe4000f8f38ff */
[----:B------:R-:W-:-:S02]  /*2990*/  ULEA.HI UR16, UR16, -UR20, URZ, 0x7 ;  /* 0x8000001410107291 */ /* 0x000fc4000f8f38ff */
[----:B------:R-:W-:Y:S02]  /*29a0*/  USHF.R.S32.HI UR11, URZ, 0x1f, UR19 ;  /* 0x0000001fff0b7899 */ /* 0x000fe40008011413 */
[----:B------:R-:W-:Y:S02]  /*29b0*/  ULEA.HI UR17, UR17, -UR13, URZ, 0x7 ;  /* 0x8000000d11117291 */ /* 0x000fe4000f8f38ff */
[----:B------:R-:W-:Y:S02]  /*29c0*/  USHF.R.S32.HI UR16, URZ, 0x7, UR16 ;  /* 0x00000007ff107899 */ /* 0x000fe40008011410 */
[----:B------:R-:W-:Y:S01]  /*29d0*/  ULEA.HI UR19, UR11, UR19, URZ, 0x7 ;  /* 0x000000130b137291 */ /* 0x000fe2000f8f38ff */
[----:B------:R-:W-:Y:S01]  /*29e0*/  UMOV UR26, 0x0 ;  /* 0x00000000001a7882 */ /* 0x000fe20000000000 */
[----:B------:R-:W-:Y:S01]  /*29f0*/  UMOV UR27, 0x1 ;  /* 0x00000001001b7882 */ /* 0x000fe20000000000 */
[----:B------:R-:W-:Y:S02]  /*2a00*/  USHF.R.S32.HI UR11, URZ, 0x7, UR17 ;  /* 0x00000007ff0b7899 */ /* 0x000fe40008011411 */
[----:B------:R-:W-:-:S02]  /*2a10*/  @UP3 UIMAD.WIDE UR24, UR4, 0x2000000, UR26 ;  /* 0x02000000041838a5 */ /* 0x000fc4000f8e021a */
[----:B------:R-:W-:Y:S01]  /*2a20*/  UIADD3 UR4, UPT, UPT, -UR16, URZ, URZ ;  /* 0x000000ff10047290 */ /* 0x000fe2000fffe1ff */
[----:B------:R-:W-:Y:S01]  /*2a30*/  UMOV UR18, URZ ;  /* 0x000000ff00127c82 */ /* 0x000fe20008000000 */
[----:B----4-:R-:W-:Y:S02]  /*2a40*/  UIADD3 UR12, UP2, UPT, UR36, 0x100, URZ ;  /* 0x00000100240c7890 */ /* 0x010fe4000ff5e0ff */
[----:B-----5:R-:W-:Y:S02]  /*2a50*/  UIADD3 UR10, UP1, UPT, UR34, 0x100, URZ ;  /* 0x00000100220a7890 */ /* 0x020fe4000ff3e0ff */
[----:B------:R-:W-:Y:S02]  /*2a60*/  UIADD3 UR6, UP0, UPT, UR32, 0x100, URZ ;  /* 0x0000010020067890 */ /* 0x000fe4000ff1e0ff */
[----:B------:R-:W-:Y:S02]  /*2a70*/  ULEA.HI.SX32 UR16, UR19, 0x1, 0x19 ;  /* 0x0000000113107891 */ /* 0x000fe4000f8fcaff */
[----:B------:R-:W-:-:S02]  /*2a80*/  UIADD3 UR11, UPT, UPT, -UR11, URZ, URZ ;  /* 0x000000ff0b0b7290 */ /* 0x000fc4000fffe1ff */
[----:B------:R-:W-:Y:S01]  /*2a90*/  UISETP.GT.AND UP4, UPT, UR13, URZ, UPT ;  /* 0x000000ff0d00728c */ /* 0x000fe2000bf84270 */
[----:B------:R-:W-:Y:S01]  /*2aa0*/  UMOV UR20, UR44 ;  /* 0x0000002c00147c82 */ /* 0x000fe20008000000 */
[----:B------:R-:W-:Y:S01]  /*2ab0*/  UMOV UR21, UR45 ;  /* 0x0000002d00157c82 */ /* 0x000fe20008000000 */
[----:B------:R-:W-:Y:S01]  /*2ac0*/  UMOV UR26, 0x40 ;  /* 0x00000040001a7882 */ /* 0x000fe20000000000 */
[----:B------:R-:W-:Y:S01]  /*2ad0*/  UMOV UR28, UR44 ;  /* 0x0000002c001c7c82 */ /* 0x000fe20008000000 */
[----:B------:R-:W-:Y:S01]  /*2ae0*/  UMOV UR29, UR45 ;  /* 0x0000002d001d7c82 */ /* 0x000fe20008000000 */
[----:B-1----:R-:W-:Y:S05]  /*2af0*/  @!P0 BRA `(.L_x_28) ;  /* 0x000000a400048947 */ /* 0x002fea0003800000 */
.L_x_79:
[----:B------:R-:W-:Y:S01]  /*2b00*/  @!UP4 UMOV UR16, UR11 ;  /* 0x0000000b0010cc82 */ /* 0x000fe20008000000 */
[----:B------:R-:W-:Y:S01]  /*2b10*/  @UP3 UMOV UR4, UR25 ;  /* 0x0000001900043c82 */ /* 0x000fe20008000000 */
[----:B------:R-:W-:Y:S01]  /*2b20*/  ELECT P0, URZ, PT ;  /* 0x0000000000ff782f */ /* 0x000fe20003800000 */
[----:B------:R-:W-:Y:S02]  /*2b30*/  UISETP.LT.AND UP3, UPT, UR16, UR4, UPT ;  /* 0x000000041000728c */ /* 0x000fe4000bf61270 */
[----:B------:R-:W-:Y:S02]  /*2b40*/  UIADD3.X UR13, UPT, UPT, URZ, UR37, URZ, UP2, !UPT ;  /* 0x00000025ff0d7290 */ /* 0x000fe400097fe4ff */
[----:B------:R-:W-:Y:S02]  /*2b50*/  USEL UR4, UR16, UR4, UP3 ;  /* 0x0000000410047287 */ /* 0x000fe40009800000 */
[----:B------:R-:W-:Y:S02]  /*2b60*/  UIADD3 UR16, UPT, UPT, UR9, 0x6800, URZ ;  /* 0x0000680009107890 */ /* 0x000fe4000fffe0ff */
[----:B------:R-:W-:-:S02]  /*2b70*/  USHF.L.U32 UR46, UR4, 0x7, URZ ;  /* 0x00000007042e7899 */ /* 0x000fc400080006ff */
[----:B------:R-:W-:Y:S02]  /*2b80*/  UIADD3 UR17, UPT, UPT, UR9, 0x10, URZ ;  /* 0x0000001009117890 */ /* 0x000fe4000fffe0ff */
[----:B-1----:R-:W-:Y:S01]  /*2b90*/  @P0 MOV R3, 0x6000 ;  /* 0x0000600000030802 */ /* 0x002fe20000000f00 */
[----:B------:R-:W-:Y:S02]  /*2ba0*/  UIADD3 UR19, UPT, UPT, UR46, -0x80, URZ ;  /* 0xffffff802e137890 */ /* 0x000fe4000fffe0ff */
[----:B------:R-:W-:Y:S01]  /*2bb0*/  UIADD3.X UR11, UPT, UPT, URZ, UR35, URZ, UP1, !UPT ;  /* 0x00000023ff0b7290 */ /* 0x000fe20008ffe4ff */
[----:B------:R1:W-:Y:S01]  /*2bc0*/  @P0 SYNCS.ARRIVE.TRANS64 RZ, [UR9+0x10], R3 ;  /* 0x00001003ffff09a7 */ /* 0x0003e20008000009 */
[----:B------:R-:W-:Y:S02]  /*2bd0*/  UIADD3 UR24, UPT, UPT, UR9, 0x8800, URZ ;  /* 0x0000880009187890 */ /* 0x000fe4000fffe0ff */
[----:B------:R-:W-:Y:S02]  /*2be0*/  UIADD3 UR25, UPT, UPT, UR9, 0x10, URZ ;  /* 0x0000001009197890 */ /* 0x000fe4000fffe0ff */
[----:B------:R-:W-:Y:S01]  /*2bf0*/  UIADD3.X UR33, UPT, UPT, URZ, UR33, URZ, UP0, !UPT ;  /* 0x00000021ff217290 */ /* 0x000fe200087fe4ff */
[----:B------:R2:W-:Y:S01]  /*2c00*/  UTMALDG.4D [UR16], [UR12], desc[URZ] ;  /* 0x0000ff100c0075b4 */ /* 0x0005e20008019000 */
[----:B------:R-:W-:-:S02]  /*2c10*/  UIADD3 UR40, UPT, UPT, UR9, 0xa800, URZ ;  /* 0x0000a80009287890 */ /* 0x000fc4000fffe0ff */
[----:B------:R-:W-:Y:S01]  /*2c20*/  UIADD3 UR41, UPT, UPT, UR9, 0x10, URZ ;  /* 0x0000001009297890 */ /* 0x000fe2000fffe0ff */
[----:B------:R-:W-:Y:S01]  /*2c30*/  UMOV UR27, UR19 ;  /* 0x00000013001b7c82 */ /* 0x000fe20008000000 */
[----:B------:R-:W-:Y:S01]  /*2c40*/  UMOV UR42, 0x80 ;  /* 0x00000080002a7882 */ /* 0x000fe20000000000 */
[----:B------:R-:W-:Y:S01]  /*2c50*/  UMOV UR43, UR19 ;  /* 0x00000013002b7c82 */ /* 0x000fe20008000000 */
[----:B------:R-:W-:Y:S01]  /*2c60*/  UMOV UR32, UR6 ;  /* 0x0000000600207c82 */ /* 0x000fe20008000000 */
[----:B------:R3:W-:Y:S01]  /*2c70*/  UTMALDG.4D [UR24], [UR10], desc[URZ] ;  /* 0x0000ff180a0075b4 */ /* 0x0007e20008019000 */
[----:B------:R-:W4:Y:S01]  /*2c80*/  LDCU.64 UR36, c[0x0][0x348] ;  /* 0x00006900ff2477ac */ /* 0x000f220008000a00 */
[----:B------:R-:W5:Y:S02]  /*2c90*/  LDCU.64 UR34, c[0x0][0x348] ;  /* 0x00006900ff2277ac */ /* 0x000f640008000a00 */
[----:B------:R1:W-:Y:S01]  /*2ca0*/  UTMALDG.4D [UR40], [UR32], desc[URZ] ;  /* 0x0000ff28200075b4 */ /* 0x0003e20008019000 */
[----:B------:R-:W1:Y:S01]  /*2cb0*/  SYNCS.PHASECHK.TRANS64.TRYWAIT P0, [UR9+0x8], R4 ;  /* 0x00000804ff0075a7 */ /* 0x000e620008001109 */
[----:B--2---:R-:W2:Y:S01]  /*2cc0*/  LDCU.64 UR16, c[0x0][0x348] ;  /* 0x00006900ff1077ac */ /* 0x004ea20008000a00 */
[----:B------:R-:W-:Y:S01]  /*2cd0*/  UMOV UR12, UR44 ;  /* 0x0000002c000c7c82 */ /* 0x000fe20008000000 */
[----:B------:R-:W-:Y:S01]  /*2ce0*/  UMOV UR13, UR45 ;  /* 0x0000002d000d7c82 */ /* 0x000fe20008000000 */
[----:B---3--:R-:W-:Y:S01]  /*2cf0*/  ULOP3.LUT UR11, URZ, UR8, URZ, 0x33, !UPT ;  /* 0x00000008ff0b7292 */ /* 0x008fe2000f8e33ff */
[----:B------:R-:W-:Y:S01]  /*2d00*/  UMOV UR10, URZ ;  /* 0x000000ff000a7c82 */ /* 0x000fe20008000000 */
[----:B------:R-:W-:Y:S01]  /*2d10*/  UMOV UR26, 0x40 ;  /* 0x00000040001a7882 */ /* 0x000fe20000000000 */
[----:B-12-45:R-:W-:Y:S09]  /*2d20*/  @!P0 BRA `(.L_x_29) ;  /* 0x000000a000988947 */ /* 0x036ff20003800000 */
.L_x_81:
[----:B------:R-:W-:Y:S01]  /*2d30*/  ELECT P0, URZ, PT ;  /* 0x0000000000ff782f */ /* 0x000fe20003800000 */
[----:B------:R-:W-:Y:S02]  /*2d40*/  UIADD3 UR11, UPT, UPT, UR11, UR5, URZ ;  /* 0x000000050b0b7290 */ /* 0x000fe4000fffe0ff */
[----:B------:R-:W-:Y:S02]  /*2d50*/  UIADD3 UR32, UP2, UPT, UR36, 0x80, URZ ;  /* 0x0000008024207890 */ /* 0x000fe4000ff5e0ff */
[----:B------:R-:W-:Y:S02]  /*2d60*/  UIADD3 UR20, UP1, UPT, UR34, 0x80, URZ ;  /* 0x0000008022147890 */ /* 0x000fe4000ff3e0ff */
[----:B------:R-:W-:Y:S02]  /*2d70*/  UIADD3 UR16, UP0, UPT, UR16, 0x80, URZ ;  /* 0x0000008010107890 */ /* 0x000fe4000ff1e0ff */
[----:B------:R-:W-:Y:S02]  /*2d80*/  UIADD3.X UR33, UPT, UPT, URZ, UR37, URZ, UP2, !UPT ;  /* 0x00000025ff217290 */ /* 0x000fe400097fe4ff */
[----:B------:R-:W-:-:S02]  /*2d90*/  USHF.L.U32 UR11, UR11, 0x7, URZ ;  /* 0x000000070b0b7899 */ /* 0x000fc400080006ff */
[----:B-1----:R-:W-:Y:S01]  /*2da0*/  @P0 MOV R3, 0x6000 ;  /* 0x0000600000030802 */ /* 0x002fe20000000f00 */
[----:B------:R-:W-:Y:S02]  /*2db0*/  UIADD3 UR8, UPT, UPT, UR9, 0x800, URZ ;  /* 0x0000080009087890 */ /* 0x000fe4000fffe0ff */
[----:B------:R-:W-:Y:S01]  /*2dc0*/  UIADD3.X UR21, UPT, UPT, URZ, UR35, URZ, UP1, !UPT ;  /* 0x00000023ff157290 */ /* 0x000fe20008ffe4ff */
[----:B------:R1:W-:Y:S01]  /*2dd0*/  @P0 SYNCS.ARRIVE.TRANS64 RZ, [UR9], R3 ;  /* 0x00000003ffff09a7 */ /* 0x0003e20008000009 */
[----:B------:R-:W-:Y:S02]  /*2de0*/  UIADD3 UR24, UPT, UPT, UR9, 0x2800, URZ ;  /* 0x0000280009187890 */ /* 0x000fe4000fffe0ff */
[----:B------:R-:W-:Y:S02]  /*2df0*/  UIADD3.X UR17, UPT, UPT, URZ, UR17, URZ, UP0, !UPT ;  /* 0x00000011ff117290 */ /* 0x000fe400087fe4ff */
[----:B------:R-:W-:Y:S01]  /*2e00*/  UIADD3 UR40, UPT, UPT, UR9, 0x4800, URZ ;  /* 0x0000480009287890 */ /* 0x000fe2000fffe0ff */
[----:B------:R1:W-:Y:S01]  /*2e10*/  UTMALDG.4D [UR8], [UR32], desc[URZ] ;  /* 0x0000ff08200075b4 */ /* 0x0003e20008019000 */
[----:B------:R-:W-:Y:S01]  /*2e20*/  UMOV UR28, UR44 ;  /* 0x0000002c001c7c82 */ /* 0x000fe20008000000 */
[----:B------:R-:W-:Y:S01]  /*2e30*/  UMOV UR29, UR45 ;  /* 0x0000002d001d7c82 */ /* 0x000fe20008000000 */
[----:B------:R-:W-:Y:S01]  /*2e40*/  UMOV UR25, UR9 ;  /* 0x0000000900197c82 */ /* 0x000fe20008000000 */
[----:B------:R-:W-:Y:S01]  /*2e50*/  UMOV UR27, UR11 ;  /* 0x0000000b001b7c82 */ /* 0x000fe20008000000 */
[----:B------:R-:W-:Y:S01]  /*2e60*/  UMOV UR42, 0x80 ;  /* 0x00000080002a7882 */ /* 0x000fe20000000000 */
[----:B------:R-:W-:Y:S01]  /*2e70*/  UMOV UR41, UR9 ;  /* 0x0000000900297c82 */ /* 0x000fe20008000000 */
[----:B------:R-:W-:Y:S01]  /*2e80*/  UMOV UR43, UR11 ;  /* 0x0000000b002b7c82 */ /* 0x000fe20008000000 */
[----:B------:R1:W-:Y:S01]  /*2e90*/  UTMALDG.4D [UR24], [UR20], desc[URZ] ;  /* 0x0000ff18140075b4 */ /* 0x0003e20008019000 */
[----:B------:R-:W2:Y:S01]  /*2ea0*/  LDCU.64 UR34, c[0x0][0x348] ;  /* 0x00006900ff2277ac */ /* 0x000ea20008000a00 */
[----:B------:R1:W-:Y:S01]  /*2eb0*/  UTMALDG.4D [UR40], [UR16], desc[URZ] ;  /* 0x0000ff28100075b4 */ /* 0x0003e20008019000 */
[----:B------:R-:W3:Y:S02]  /*2ec0*/  SYNCS.PHASECHK.TRANS64.TRYWAIT P0, [UR9+0x58], R4 ;  /* 0x00005804ff0075a7 */ /* 0x000ee40008001109 */
[----:B-123--:R-:W-:Y:S05]  /*2ed0*/  @!P0 BRA `(.L_x_30) ;  /* 0x000000a0004c8947 */ /* 0x00efea0003800000 */
.L_x_83:
[----:B------:R-:W-:Y:S01]  /*2ee0*/  ELECT P0, URZ, PT ;  /* 0x0000000000ff782f */ /* 0x000fe20003800000 */
[----:B-1----:R-:W-:Y:S01]  /*2ef0*/  HFMA2 R5, -RZ, RZ, 0, 5.9604644775390625e-08 ;  /* 0x00000001ff057431 */ /* 0x002fe200000001ff */
[----:B------:R-:W-:Y:S01]  /*2f00*/  UIADD3 UR10, UP0, UPT, UR34, 0x180, URZ ;  /* 0x00000180220a7890 */ /* 0x000fe2000ff1e0ff */
[----:B------:R-:W-:Y:S01]  /*2f10*/  IMAD.MOV.U32 R6, RZ, RZ, RZ ;  /* 0x000000ffff067224 */ /* 0x000fe200078e00ff */
[----:B------:R-:W-:Y:S02]  /*2f20*/  UIADD3 UR40, UPT, UPT, UR9, 0xc800, URZ ;  /* 0x0000c80009287890 */ /* 0x000fe4000fffe0ff */
[----:B------:R-:W-:Y:S02]  /*2f30*/  UIADD3 UR41, UPT, UPT, UR9, 0x18, URZ ;  /* 0x0000001809297890 */ /* 0x000fe4000fffe0ff */
[----:B------:R-:W-:Y:S01]  /*2f40*/  UIADD3.X UR11, UPT, UPT, URZ, UR35, URZ, UP0, !UPT ;  /* 0x00000023ff0b7290 */ /* 0x000fe200087fe4ff */
[----:B------:R-:W-:Y:S01]  /*2f50*/  UMOV UR42, URZ ;  /* 0x000000ff002a7c82 */ /* 0x000fe20008000000 */
[----:B------:R-:W-:Y:S01]  /*2f60*/  UMOV UR43, UR19 ;  /* 0x00000013002b7c82 */ /* 0x000fe20008000000 */
[----:B------:R-:W-:-:S02]  /*2f70*/  UISETP.GE.AND UP0, UPT, UR4, 0x2, UPT ;  /* 0x000000020400788c */ /* 0x000fc4000bf06270 */
[----:B------:R-:W-:Y:S01]  /*2f80*/  @P0 IMAD.MOV.U32 R3, RZ, RZ, 0x4000 ;  /* 0x00004000ff030424 */ /* 0x000fe200078e00ff */
[----:B------:R-:W-:-:S03]  /*2f90*/  UMOV UR6, 0x2 ;  /* 0x0000000200067882 */ /* 0x000fc60000000000 */
[----:B------:R1:W-:Y:S01]  /*2fa0*/  @P0 SYNCS.ARRIVE.TRANS64 RZ, [UR9+0x18], R3 ;  /* 0x00001803ffff09a7 */ /* 0x0003e20008000009 */
[----:B------:R1:W-:Y:S02]  /*2fb0*/  UTMALDG.4D [UR40], [UR10], desc[URZ] ;  /* 0x0000ff280a0075b4 */ /* 0x0003e40008019000 */
[----:B------:R-:W-:Y:S05]  /*2fc0*/  BRA.U !UP0, `(.L_x_27) ;  /* 0x0000000508107547 */ /* 0x000fea000b800000 */
[----:B------:R-:W2:Y:S01]  /*2fd0*/  LDCU.64 UR12, c[0x0][0x348] ;  /* 0x00006900ff0c77ac */ /* 0x000ea20008000a00 */
[----:B------:R-:W-:Y:S02]  /*2fe0*/  MOV R5, 0x1 ;  /* 0x0000000100057802 */ /* 0x000fe40000000f00 */
[----:B------:R-:W-:Y:S01]  /*2ff0*/  MOV R4, 0x4000 ;  /* 0x0000400000047802 */ /* 0x000fe20000000f00 */
[----:B-1----:R-:W-:Y:S01]  /*3000*/  UIADD3 UR10, UPT, UPT, -UR4, URZ, URZ ;  /* 0x000000ff040a7290 */ /* 0x002fe2000fffe1ff */
[----:B------:R-:W-:Y:S01]  /*3010*/  UMOV UR6, 0x2 ;  /* 0x0000000200067882 */ /* 0x000fe20000000000 */
[----:B------:R-:W-:Y:S01]  /*3020*/  UMOV UR42, URZ ;  /* 0x000000ff002a7c82 */ /* 0x000fe20008000000 */
[----:B------:R-:W-:Y:S01]  /*3030*/  UMOV UR34, 0x40 ;  /* 0x0000004000227882 */ /* 0x000fe20000000000 */
[----:B------:R-:W-:Y:S01]  /*3040*/  UMOV UR26, 0x80 ;  /* 0x00000080001a7882 */ /* 0x000fe20000000000 */
[----:B------:R-:W-:Y:S01]  /*3050*/  UMOV UR18, URZ ;  /* 0x000000ff00127c82 */ /* 0x000fe20008000000 */
[----:B--2---:R-:W-:-:S02]  /*3060*/  UIADD3 UR52, UP3, UPT, UR12, 0x100, URZ ;  /* 0x000001000c347890 */ /* 0x004fc4000ff7e0ff */
[----:B------:R-:W-:Y:S02]  /*3070*/  UIADD3 UR50, UP2, UPT, UR12, 0x100, URZ ;  /* 0x000001000c327890 */ /* 0x000fe4000ff5e0ff */
[----:B------:R-:W-:Y:S02]  /*3080*/  UIADD3 UR48, UP1, UPT, UR12, 0x100, URZ ;  /* 0x000001000c307890 */ /* 0x000fe4000ff3e0ff */
[----:B------:R-:W-:Y:S02]  /*3090*/  UIADD3 UR12, UP0, UPT, UR12, 0x180, URZ ;  /* 0x000001800c0c7890 */ /* 0x000fe4000ff1e0ff */
[----:B------:R-:W-:Y:S02]  /*30a0*/  UIADD3.X UR53, UPT, UPT, URZ, UR13, URZ, UP3, !UPT ;  /* 0x0000000dff357290 */ /* 0x000fe40009ffe4ff */
[----:B------:R-:W-:Y:S02]  /*30b0*/  UIADD3.X UR51, UPT, UPT, URZ, UR13, URZ, UP2, !UPT ;  /* 0x0000000dff337290 */ /* 0x000fe400097fe4ff */
[----:B------:R-:W-:-:S02]  /*30c0*/  UIADD3.X UR49, UPT, UPT, URZ, UR13, URZ, UP1, !UPT ;  /* 0x0000000dff317290 */ /* 0x000fc40008ffe4ff */
[----:B------:R-:W-:-:S12]  /*30d0*/  UIADD3.X UR13, UPT, UPT, URZ, UR13, URZ, UP0, !UPT ;  /* 0x0000000dff0d7290 */ /* 0x000fd800087fe4ff */
.L_x_33:
[----:B------:R-:W-:Y:S01]  /*30e0*/  ULEA UR4, UR6, UR9, 0x3 ;  /* 0x0000000906047291 */ /* 0x000fe2000f8e18ff */
[----:B-1----:R-:W-:Y:S01]  /*30f0*/  SHF.L.U32 R9, R5, 0x1f, RZ ;  /* 0x0000001f05097819 */ /* 0x002fe200000006ff */
[----:B------:R-:W-:Y:S02]  /*3100*/  UIADD3 UR5, UPT, UPT, UR6, 0x1, URZ ;  /* 0x0000000106057890 */ /* 0x000fe4000fffe0ff */
[----:B------:R-:W-:Y:S05]  /*3110*/  UIMAD UR24, UR6, 0x6000, URZ ;  /* 0x00006000061878a4 */ /* 0x000fea000f8e02ff */
[----:B------:R-:W1:Y:S02]  /*3120*/  SYNCS.PHASECHK.TRANS64.TRYWAIT P0, [UR4+0x50], R9 ;  /* 0x00005009ff0075a7 */ /* 0x000e640008001104 */
[----:B-12---:R-:W-:Y:S05]  /*3130*/  @!P0 BRA `(.L_x_31) ;  /* 0x0000009c00d48947 */ /* 0x006fea0003800000 */
.L_x_85:
[----:B------:R-:W-:Y:S01]  /*3140*/  ELECT P0, URZ, PT ;  /* 0x0000000000ff782f */ /* 0x000fe20003800000 */
[----:B------:R-:W-:Y:S02]  /*3150*/  UIADD3 UR43, UPT, UPT, UR46, -0x100, URZ ;  /* 0xffffff002e2b7890 */ /* 0x000fe4000fffe0ff */
[----:B------:R-:W-:Y:S02]  /*3160*/  UIADD3 UR40, UPT, UPT, UR9, 0x6800, UR24 ;  /* 0x0000680009287890 */ /* 0x000fe4000fffe018 */
[----:B------:R-:W-:Y:S02]  /*3170*/  UIADD3 UR41, UPT, UPT, UR4, 0x10, URZ ;  /* 0x0000001004297890 */ /* 0x000fe4000fffe0ff */
[----:B------:R-:W-:Y:S02]  /*3180*/  UISETP.NE.AND UP0, UPT, UR5, 0x8, UPT ;  /* 0x000000080500788c */ /* 0x000fe4000bf05270 */
[----:B------:R-:W-:Y:S02]  /*3190*/  UIADD3 UR32, UPT, UPT, UR9, 0x8800, UR24 ;  /* 0x0000880009207890 */ /* 0x000fe4000fffe018 */
[----:B------:R-:W-:Y:S02]  /*31a0*/  UIADD3 UR33, UPT, UPT, UR4, 0x10, URZ ;  /* 0x0000001004217890 */ /* 0x000fe4000fffe0ff */
[----:B-1----:R-:W-:Y:S01]  /*31b0*/  @P0 IMAD.MOV.U32 R3, RZ, RZ, 0x6000 ;  /* 0x00006000ff030424 */ /* 0x002fe200078e00ff */
[----:B------:R-:W-:Y:S01]  /*31c0*/  UMOV UR36, UR44 ;  /* 0x0000002c00247c82 */ /* 0x000fe20008000000 */
[----:B------:R-:W-:Y:S01]  /*31d0*/  UMOV UR37, UR45 ;  /* 0x0000002d00257c82 */ /* 0x000fe20008000000 */
[----:B------:R-:W-:Y:S01]  /*31e0*/  UMOV UR35, UR43 ;  /* 0x0000002b00237c82 */ /* 0x000fe20008000000 */
[----:B------:R1:W-:Y:S01]  /*31f0*/  @P0 SYNCS.ARRIVE.TRANS64 RZ, [UR4+0x10], R3 ;  /* 0x00001003ffff09a7 */ /* 0x0003e20008000004 */
[----:B------:R1:W-:Y:S01]  /*3200*/  UTMALDG.4D [UR40], [UR52], desc[URZ] ;  /* 0x0000ff28340075b4 */ /* 0x0003e20008019000 */
[----:B------:R-:W-:Y:S02]  /*3210*/  USEL UR6, URZ, 0x1, UP0 ;  /* 0x00000001ff067887 */ /* 0x000fe40008000000 */
[----:B------:R-:W-:Y:S02]  /*3220*/  USEL UR5, UR5, URZ, UP0 ;  /* 0x000000ff05057287 */ /* 0x000fe40008000000 */
[----:B------:R-:W-:Y:S02]  /*3230*/  UIADD3 UR24, UPT, UPT, UR9, 0xa800, UR24 ;  /* 0x0000a80009187890 */ /* 0x000fe4000fffe018 */
[----:B------:R-:W-:Y:S01]  /*3240*/  ULEA UR11, UR5, UR9, 0x3 ;  /* 0x00000009050b7291 */ /* 0x000fe2000f8e18ff */
[----:B------:R-:W-:Y:S01]  /*3250*/  LOP3.LUT R5, R5, UR6, RZ, 0x3c, !PT ;  /* 0x0000000605057c12 */ /* 0x000fe2000f8e3cff */
[----:B------:R-:W-:Y:S01]  /*3260*/  UIADD3 UR25, UPT, UPT, UR4, 0x10, URZ ;  /* 0x0000001004197890 */ /* 0x000fe2000fffe0ff */
[----:B------:R1:W-:Y:S01]  /*3270*/  UTMALDG.4D [UR32], [UR50], desc[URZ] ;  /* 0x0000ff20320075b4 */ /* 0x0003e20008019000 */
[----:B------:R-:W-:Y:S01]  /*3280*/  UMOV UR28, UR44 ;  /* 0x0000002c001c7c82 */ /* 0x000fe20008000000 */
[----:B------:R-:W-:Y:S01]  /*3290*/  UMOV UR29, UR45 ;  /* 0x0000002d001d7c82 */ /* 0x000fe20008000000 */
[----:B------:R-:W-:Y:S01]  /*32a0*/  IMAD.U32 R9, R5, -0x80000000, RZ ;  /* 0x8000000005097824 */ /* 0x000fe200078e00ff */
[----:B------:R-:W-:Y:S04]  /*32b0*/  UMOV UR27, UR43 ;  /* 0x0000002b001b7c82 */ /* 0x000fe80008000000 */
[----:B------:R1:W-:Y:S01]  /*32c0*/  UTMALDG.4D [UR24], [UR48], desc[URZ] ;  /* 0x0000ff18300075b4 */ /* 0x0003e20008019000 */
[----:B------:R-:W2:Y:S02]  /*32d0*/  SYNCS.PHASECHK.TRANS64.TRYWAIT P0, [UR11+0x50], R9 ;  /* 0x00005009ff0075a7 */ /* 0x000ea4000800110b */
[----:B-12---:R-:W-:Y:S05]  /*32e0*/  @!P0 BRA `(.L_x_32) ;  /* 0x0000009c00848947 */ /* 0x006fea0003800000 */
.L_x_87:
[----:B------:R-:W-:Y:S01]  /*32f0*/  ELECT P0, URZ, PT ;  /* 0x0000000000ff782f */ /* 0x000fe20003800000 */
[----:B------:R-:W-:Y:S02]  /*3300*/  UIMAD UR4, UR5, 0x6000, UR9 ;  /* 0x00006000050478a4 */ /* 0x000fe4000f8e0209 */
[----:B------:R-:W-:Y:S02]  /*3310*/  UIADD3 UR17, UPT, UPT, UR11, 0x10, URZ ;  /* 0x000000100b117890 */ /* 0x000fe4000fffe0ff */
[----:B------:R-:W-:Y:S02]  /*3320*/  UIADD3 UR16, UPT, UPT, UR4, 0x6800, URZ ;  /* 0x0000680004107890 */ /* 0x000fe4000fffe0ff */
[----:B------:R-:W-:Y:S01]  /*3330*/  UIADD3 UR24, UPT, UPT, UR5, 0x1, URZ ;  /* 0x0000000105187890 */ /* 0x000fe2000fffe0ff */
[----:B------:R-:W-:Y:S01]  /*3340*/  UMOV UR19, UR43 ;  /* 0x0000002b00137c82 */ /* 0x000fe20008000000 */
[----:B------:R-:W-:Y:S01]  /*3350*/  UMOV UR20, UR44 ;  /* 0x0000002c00147c82 */ /* 0x000fe20008000000 */
[----:B------:R-:W-:Y:S03]  /*3360*/  UMOV UR21, UR45 ;  /* 0x0000002d00157c82 */ /* 0x000fe60008000000 */
[----:B------:R2:W-:Y:S01]  /*3370*/  @P0 SYNCS.ARRIVE.TRANS64 RZ, [UR11+0x10], R4 ;  /* 0x00001004ffff09a7 */ /* 0x0005e2000800000b */
[----:B------:R-:W-:Y:S01]  /*3380*/  UISETP.NE.AND UP0, UPT, UR24, 0x8, UPT ;  /* 0x000000081800788c */ /* 0x000fe2000bf05270 */
[----:B------:R2:W-:Y:S01]  /*3390*/  UTMALDG.4D [UR16], [UR12], desc[URZ] ;  /* 0x0000ff100c0075b4 */ /* 0x0005e20008019000 */
[----:B------:R-:W-:Y:S02]  /*33a0*/  UIADD3 UR10, UPT, UPT, UR10, 0x1, URZ ;  /* 0x000000010a0a7890 */ /* 0x000fe4000fffe0ff */
[----:B------:R-:W-:Y:S02]  /*33b0*/  USEL UR11, URZ, 0x1, UP0 ;  /* 0x00000001ff0b7887 */ /* 0x000fe40008000000 */
[----:B------:R-:W-:Y:S02]  /*33c0*/  USEL UR6, UR24, URZ, UP0 ;  /* 0x000000ff18067287 */ /* 0x000fe40008000000 */
[----:B------:R-:W-:Y:S02]  /*33d0*/  UISETP.NE.AND UP0, UPT, UR10, -0x1, UPT ;  /* 0xffffffff0a00788c */ /* 0x000fe4000bf05270 */
[----:B------:R-:W-:Y:S01]  /*33e0*/  UIADD3 UR46, UPT, UPT, UR46, -0x80, URZ ;  /* 0xffffff802e2e7890 */ /* 0x000fe2000fffe0ff */
[----:B------:R-:W-:Y:S06]  /*33f0*/  LOP3.LUT R5, R5, UR11, RZ, 0x3c, !PT ;  /* 0x0000000b05057c12 */ /* 0x000fec000f8e3cff */
[----:B------:R-:W-:Y:S05]  /*3400*/  BRA.U UP0, `(.L_x_33) ;  /* 0xfffffffd00347547 */ /* 0x000fea000b83ffff */
.L_x_27:
[----:B------:R-:W-:Y:S02]  /*3410*/  UIADD3 UR4, UPT, UPT, UR6, 0x2, URZ ;  /* 0x0000000206047890 */ /* 0x000fe4000fffe0ff */
[----:B------:R-:W-:-:S04]  /*3420*/  UISETP.NE.AND UP0, UPT, UR6, 0x7, UPT ;  /* 0x000000070600788c */ /* 0x000fc8000bf05270 */
[----:B------:R-:W-:-:S04]  /*3430*/  USEL UR4, UR4, 0x1, UP0 ;  /* 0x0000000104047887 */ /* 0x000fc80008000000 */
[----:B------:R-:W-:Y:S02]  /*3440*/  UIADD3 UR5, UPT, UPT, UR4, 0x1, URZ ;  /* 0x0000000104057890 */ /* 0x000fe4000fffe0ff */
[----:B------:R-:W-:-:S04]  /*3450*/  UISETP.NE.AND UP1, UPT, UR4, 0x8, UPT ;  /* 0x000000080400788c */ /* 0x000fc8000bf25270 */
[----:B------:R-:W-:Y:S02]  /*3460*/  USEL UR5, UR5, 0x1, UP1 ;  /* 0x0000000105057887 */ /* 0x000fe40008800000 */
[----:B------:R-:W-:Y:S01]  /*3470*/  UISETP.EQ.XOR UP1, UPT, UR6, 0x7, !UP1 ;  /* 0x000000070600788c */ /* 0x000fe2000cf22a70 */
[----:B------:R-:W3:Y:S01]  /*3480*/  S2UR UR6, SR_CgaCtaId ;  /* 0x00000000000679c3 */ /* 0x000ee20000008800 */
[----:B------:R-:W-:Y:S02]  /*3490*/  UIADD3 UR4, UPT, UPT, UR5, 0x1, URZ ;  /* 0x0000000105047890 */ /* 0x000fe4000fffe0ff */
[----:B------:R-:W-:Y:S02]  /*34a0*/  UISETP.NE.AND UP0, UPT, UR5, 0x8, UPT ;  /* 0x000000080500788c */ /* 0x000fe4000bf05270 */
[----:B------:R-:W-:Y:S02]  /*34b0*/  UISETP.EQ.XOR UP1, UPT, UR5, 0x8, UP1 ;  /* 0x000000080500788c */ /* 0x000fe40008f22a70 */
[----:B------:R-:W-:-:S04]  /*34c0*/  USEL UR4, UR4, 0x1, UP0 ;  /* 0x0000000104047887 */ /* 0x000fc80008000000 */
        /* <DEDUP_REMOVED lines=11> */
[----:B------:R-:W-:-:S03]  /*3580*/  USEL UR5, UR4, 0x1, UP0 ;  /* 0x0000000104057887 */ /* 0x000fc60008000000 */
[----:B------:R-:W-:Y:S01]  /*3590*/  UMOV UR4, 0x400 ;  /* 0x0000040000047882 */ /* 0x000fe20000000000 */
[----:B------:R-:W-:Y:S02]  /*35a0*/  UISETP.EQ.XOR UP1, UPT, UR5, 0x8, UP1 ;  /* 0x000000080500788c */ /* 0x000fe40008f22a70 */
[----:B------:R-:W-:Y:S02]  /*35b0*/  UISETP.NE.AND UP0, UPT, UR5, 0x8, UPT ;  /* 0x000000080500788c */ /* 0x000fe4000bf05270 */
[----:B---3--:R-:W-:Y:S02]  /*35c0*/  ULEA UR4, UR6, UR4, 0x18 ;  /* 0x0000000406047291 */ /* 0x008fe4000f8ec0ff */
[----:B------:R-:W-:Y:S02]  /*35d0*/  USEL UR6, URZ, 0x1, !UP1 ;  /* 0x00000001ff067887 */ /* 0x000fe4000c800000 */
[----:B------:R-:W-:-:S04]  /*35e0*/  USEL UR5, UR5, URZ, UP0 ;  /* 0x000000ff05057287 */ /* 0x000fc80008000000 */
[----:B------:R-:W-:Y:S01]  /*35f0*/  ULEA UR5, UR5, UR4, 0x3 ;  /* 0x0000000405057291 */ /* 0x000fe2000f8e18ff */
[----:B------:R-:W-:-:S04]  /*3600*/  LOP3.LUT R5, R5, UR6, RZ, 0x3c, !PT ;  /* 0x0000000605057c12 */ /* 0x000fc8000f8e3cff */
[----:B--2---:R-:W-:-:S04]  /*3610*/  SHF.L.U32 R4, R5, 0x1f, RZ ;  /* 0x0000001f05047819 */ /* 0x004fc800000006ff */
[----:B------:R-:W2:Y:S02]  /*3620*/  SYNCS.PHASECHK.TRANS64.TRYWAIT P0, [UR5+0x50], R4 ;  /* 0x00005004ff0075a7 */ /* 0x000ea40008001105 */
[----:B--2---:R-:W-:Y:S05]  /*3630*/  @!P0 BRA `(.L_x_34) ;  /* 0x0000009800cc8947 */ /* 0x004fea0003800000 */
.L_x_89:
[----:B------:R-:W-:Y:S02]  /*3640*/  ELECT P0, URZ, PT ;  /* 0x0000000000ff782f */ /* 0x000fe40003800000 */
[----:B------:R-:W-:-:S11]  /*3650*/  SHF.L.U32 R6, R6, 0x1f, RZ ;  /* 0x0000001f06067819 */ /* 0x000fd600000006ff */
[----:B-1----:R-:W-:-:S04]  /*3660*/  @P0 IMAD.MOV.U32 R3, RZ, RZ, 0x6000 ;  /* 0x00006000ff030424 */ /* 0x002fc800078e00ff */
[----:B------:R1:W-:Y:S01]  /*3670*/  @P0 SYNCS.ARRIVE.TRANS64 RZ, [UR5+0x10], R3 ;  /* 0x00001003ffff09a7 */ /* 0x0003e20008000005 */
[----:B------:R-:W2:Y:S02]  /*3680*/  SYNCS.PHASECHK.TRANS64.TRYWAIT P0, [UR4+0x8], R6 ;  /* 0x00000806ff0075a7 */ /* 0x000ea40008001104 */
[----:B-12---:R-:W-:Y:S05]  /*3690*/  @!P0 BRA `(.L_x_35) ;  /* 0x0000009800d08947 */ /* 0x006fea0003800000 */
.L_x_91:
[----:B------:R-:W-:-:S13]  /*36a0*/  ELECT P0, URZ, PT ;  /* 0x0000000000ff782f */ /* 0x000fda0003800000 */
[----:B-1----:R-:W-:-:S04]  /*36b0*/  @P0 MOV R3, 0x6000 ;  /* 0x0000600000030802 */ /* 0x002fc80000000f00 */
[----:B------:R1:W-:Y:S03]  /*36c0*/  @P0 SYNCS.ARRIVE.TRANS64 RZ, [UR4], R3 ;  /* 0x00000003ffff09a7 */ /* 0x0003e60008000004 */
.L_x_5:
[----:B------:R-:W-:-:S13]  /*36d0*/  ISETP.GT.AND P0, PT, R0, 0x3, PT ;  /* 0x000000030000780c */ /* 0x000fda0003f04270 */
[----:B------:R-:W-:Y:S05]  /*36e0*/  @P0 BRA `(.L_x_3) ;  /* 0x00000078000c0947 */ /* 0x000fea0003800000 */
.L_x_36:
[----:B------:R-:W-:-:S08]  /*36f0*/  NOP ;  /* 0x0000000000007918 */ /* 0x000fd00000000000 */
[----:B------:R-:W4:Y:S02]  /*3700*/  USETMAXREG.TRY_ALLOC.CTAPOOL UP0, 0xc0 ;  /* 0x000000c0000079c8 */ /* 0x000f240008000600 */
[----:B----4-:R-:W-:Y:S05]  /*3710*/  BRA.U !UP0, `(.L_x_36) ;  /* 0xfffffffd08f47547 */ /* 0x010fea000b83ffff */
[----:B------:R-:W4:Y:S01]  /*3720*/  LDCU UR4, c[0x0][0x60c] ;  /* 0x0000c180ff0477ac */ /* 0x000f220008000800 */
[----:B------:R-:W-:Y:S01]  /*3730*/  HFMA2 R134, -RZ, RZ, 0, 5.9604644775390625e-08 ;  /* 0x00000001ff867431 */ /* 0x000fe200000001ff */
[----:B----4-:R-:W-:Y:S01]  /*3740*/  UISETP.GE.AND UP0, UPT, UR39, UR4, UPT ;  /* 0x000000042700728c */ /* 0x010fe2000bf06270 */
[----:B------:R-:W-:Y:S08]  /*3750*/  BAR.SYNC.DEFER_BLOCKING 0x2, 0x120 ;  /* 0x0084800000007b1d */ /* 0x000ff00000010000 */
[----:B------:R-:W-:Y:S05]  /*3760*/  BRA.U UP0, `(.L_x_37) ;  /* 0x0000007500d07547 */ /* 0x000fea000b800000 */
[----:B------:R-:W4:Y:S01]  /*3770*/  S2UR UR4, SR_CgaCtaId ;  /* 0x00000000000479c3 */ /* 0x000f220000008800 */
[----:B------:R-:W-:Y:S01]  /*3780*/  UMOV UR5, 0x400 ;  /* 0x0000040000057882 */ /* 0x000fe20000000000 */
[----:B-12---:R-:W-:Y:S01]  /*3790*/  MOV R3, 0x80000000 ;  /* 0x8000000000037802 */ /* 0x006fe20000000f00 */
[----:B---3--:R-:W1:Y:S02]  /*37a0*/  LDCU UR8, c[0x0][0x640] ;  /* 0x0000c800ff0877ac */ /* 0x008e640008000800 */
[----:B-1----:R-:W-:Y:S02]  /*37b0*/  UIMAD.WIDE.U32 UR8, UR39, UR8, URZ ;  /* 0x00000008270872a5 */ /* 0x002fe4000f8e00ff */
[----:B----4-:R-:W-:Y:S01]  /*37c0*/  ULEA UR4, UR4, UR5, 0x18 ;  /* 0x0000000504047291 */ /* 0x010fe2000f8ec0ff */
[----:B------:R-:W1:Y:S01]  /*37d0*/  LDCU UR5, c[0x0][0x654] ;  /* 0x0000ca80ff0577ac */ /* 0x000e620008000800 */
[----:B------:R-:W-:-:S07]  /*37e0*/  UIADD3 UR6, UPT, UPT, -UR9, UR39, URZ ;  /* 0x0000002709067290 */ /* 0x000fce000fffe1ff */
[----:B------:R-:W2:Y:S01]  /*37f0*/  LDCU UR8, c[0x0][0x634] ;  /* 0x0000c680ff0877ac */ /* 0x000ea20008000800 */
[----:B------:R-:W3:Y:S01]  /*3800*/  SYNCS.PHASECHK.TRANS64.TRYWAIT P0, [UR4+0xc8], R3 ;  /* 0x0000c803ff0075a7 */ /* 0x000ee20008001104 */
[----:B------:R-:W-:-:S04]  /*3810*/  USHF.R.U32.HI UR6, URZ, UR22, UR6 ;  /* 0x00000016ff067299 */ /* 0x000fc80008011606 */
[----:B------:R-:W-:-:S04]  /*3820*/  UIADD3 UR6, UPT, UPT, UR9, UR6, URZ ;  /* 0x0000000609067290 */ /* 0x000fc8000fffe0ff */
[----:B------:R-:W-:-:S04]  /*3830*/  USHF.R.U32.HI UR6, URZ, UR15, UR6 ;  /* 0x0000000fff067299 */ /* 0x000fc80008011606 */
[----:B-1----:R-:W-:Y:S01]  /*3840*/  UISETP.GE.AND UP0, UPT, UR6, UR5, UPT ;  /* 0x000000050600728c */ /* 0x002fe2000bf06270 */
[----:B------:R-:W1:Y:S01]  /*3850*/  LDCU UR5, c[0x0][0x63c] ;  /* 0x0000c780ff0577ac */ /* 0x000e620008000800 */
[----:B------:R-:W-:-:S09]  /*3860*/  UIADD3 UR6, UPT, UPT, -UR6, URZ, URZ ;  /* 0x000000ff06067290 */ /* 0x000fd2000fffe1ff */
[----:B--2---:R-:W2:Y:S01]  /*3870*/  @UP0 LDCU UR8, c[0x0][0x64c] ;  /* 0x0000c980ff0807ac */ /* 0x004ea20008000800 */
[----:B-1----:R-:W-:Y:S01]  /*3880*/  UIMAD UR39, UR6, UR5, UR39 ;  /* 0x00000005062772a4 */ /* 0x002fe2000f8e0227 */
[----:B--23--:R-:W-:Y:S11]  /*3890*/  @!P0 BRA `(.L_x_38) ;  /* 0x00000098006c8947 */ /* 0x00cff60003800000 */
.L_x_93:
[----:B------:R-:W2:Y:S01]  /*38a0*/  SYNCS.PHASECHK.TRANS64.TRYWAIT P2, [UR4+0x90], RZ ;  /* 0x000090ffff0075a7 */ /* 0x000ea20008041104 */
[----:B------:R-:W-:Y:S01]  /*38b0*/  UIMAD.WIDE.U32 UR8, UR39, UR8, URZ ;  /* 0x00000008270872a5 */ /* 0x000fe2000f8e00ff */
[C---:B------:R-:W-:Y:S01]  /*38c0*/  IMAD.U32 R85, R2.reuse, 0x10000, RZ ;  /* 0x0001000002557824 */ /* 0x040fe200078e00ff */
[----:B------:R-:W-:Y:S01]  /*38d0*/  USEL UR5, UR30, UR14, !UP0 ;  /* 0x0000000e1e057287 */ /* 0x000fe2000c000000 */
[----:B------:R-:W-:Y:S01]  /*38e0*/  LOP3.LUT R162, R2, 0x7f, RZ, 0xc0, !PT ;  /* 0x0000007f02a27812 */ /* 0x000fe200078ec0ff */
[----:B------:R-:W-:Y:S02]  /*38f0*/  UIADD3 UR39, UPT, UPT, UR39, -UR9, URZ ;  /* 0x8000000927277290 */ /* 0x000fe4000fffe0ff */
[----:B------:R-:W-:Y:S01]  /*3900*/  ULOP3.LUT UR5, UR5, 0xff, URZ, 0xc0, !UPT ;  /* 0x000000ff05057892 */ /* 0x000fe2000f8ec0ff */
[----:B------:R-:W-:Y:S01]  /*3910*/  LOP3.LUT R85, R85, 0x600000, RZ, 0xc0, !PT ;  /* 0x0060000055557812 */ /* 0x000fe200078ec0ff */
[----:B------:R-:W-:Y:S02]  /*3920*/  USEL UR6, UR23, UR7, !UP0 ;  /* 0x0000000717067287 */ /* 0x000fe4000c000000 */
[----:B------:R-:W-:-:S02]  /*3930*/  USHF.R.U32.HI UR5, URZ, UR5, UR39 ;  /* 0x00000005ff057299 */ /* 0x000fc40008011627 */
[----:B------:R-:W-:Y:S02]  /*3940*/  ULOP3.LUT UR6, UR6, 0xff, URZ, 0xc0, !UPT ;  /* 0x000000ff06067892 */ /* 0x000fe4000f8ec0ff */
[----:B------:R-:W-:Y:S01]  /*3950*/  UIADD3 UR5, UPT, UPT, UR9, UR5, URZ ;  /* 0x0000000509057290 */ /* 0x000fe2000fffe0ff */
[----:B------:R-:W3:Y:S03]  /*3960*/  LDC R161, c[0x0][0x38c] ;  /* 0x0000e300ffa17b82 */ /* 0x000ee60000000800 */
[----:B------:R-:W-:-:S03]  /*3970*/  USHF.R.U32.HI UR6, URZ, UR6, UR5 ;  /* 0x00000006ff067299 */ /* 0x000fc60008011605 */
[----:B------:R-:W-:Y:S02]  /*3980*/  R2UR UR5, R85 ;  /* 0x00000000550572ca */ /* 0x000fe400000e0000 */
[----:B------:R-:W4:Y:S08]  /*3990*/  LDC R4, c[0x0][0x614] ;  /* 0x00018500ff047b82 */ /* 0x000f300000000800 */
[----:B-1----:R-:W1:Y:S01]  /*39a0*/  LDC R3, c[0x0][0x380] ;  /* 0x0000e000ff037b82 */ /* 0x002e620000000800 */
[----:B---3--:R-:W-:Y:S01]  /*39b0*/  IMAD.MOV R6, RZ, RZ, -R161 ;  /* 0x000000ffff067224 */ /* 0x008fe200078e0aa1 */
[C---:B------:R-:W-:Y:S01]  /*39c0*/  ISETP.GT.AND P0, PT, R161.reuse, RZ, PT ;  /* 0x000000ffa100720c */ /* 0x040fe20003f04270 */
[----:B------:R-:W-:-:S03]  /*39d0*/  VIADD R8, R161, 0xffffffff ;  /* 0xffffffffa1087836 */ /* 0x000fc60000000000 */
[----:B------:R-:W-:Y:S02]  /*39e0*/  SHF.R.S32.HI R6, RZ, 0x1f, R6 ;  /* 0x0000001fff067819 */ /* 0x000fe40000011406 */
[----:B------:R-:W-:Y:S01]  /*39f0*/  SHF.R.S32.HI R5, RZ, 0x1f, R8 ;  /* 0x0000001fff057819 */ /* 0x000fe20000011408 */
[----:B----4-:R-:W-:Y:S01]  /*3a00*/  VIADD R7, R4, -UR6 ;  /* 0x8000000604077c36 */ /* 0x010fe20008000000 */
[----:B------:R-:W-:Y:S01]  /*3a10*/  LEA.HI R113, R6, -R161, RZ, 0x7 ;  /* 0x800000a106717211 */ /* 0x000fe200078f38ff */
[----:B------:R-:W-:Y:S01]  /*3a20*/  ULOP3.LUT UR6, URZ, UR6, URZ, 0x33, !UPT ;  /* 0x00000006ff067292 */ /* 0x000fe2000f8e33ff */
[----:B------:R-:W-:Y:S01]  /*3a30*/  LEA.HI R5, R5, R8, RZ, 0x7 ;  /* 0x0000000805057211 */ /* 0x000fe200078f38ff */
[----:B------:R-:W-:Y:S01]  /*3a40*/  IMAD.MOV.U32 R8, RZ, RZ, 0x0 ;  /* 0x00000000ff087424 */ /* 0x000fe200078e00ff */
[----:B------:R-:W-:Y:S01]  /*3a50*/  SHF.R.S32.HI R113, RZ, 0x7, R113 ;  /* 0x00000007ff717819 */ /* 0x000fe20000011471 */
[----:B-1----:R-:W-:-:S04]  /*3a60*/  IMAD.IADD R160, R161, 0x1, -R3 ;  /* 0x00000001a1a07824 */ /* 0x002fc800078e0a03 */
[----:B------:R-:W-:Y:S02]  /*3a70*/  IMAD.MOV R113, RZ, RZ, -R113 ;  /* 0x000000ffff717224 */ /* 0x000fe400078e0a71 */
[----:B------:R-:W-:-:S04]  /*3a80*/  IMAD R160, R7, 0x80, R160 ;  /* 0x0000008007a07824 */ /* 0x000fc800078e02a0 */
[----:B------:R-:W-:Y:S01]  /*3a90*/  IMAD.MOV R7, RZ, RZ, -R160 ;  /* 0x000000ffff077224 */ /* 0x000fe200078e0aa0 */
[C---:B------:R-:W-:Y:S01]  /*3aa0*/  ISETP.GT.AND P1, PT, R160.reuse, RZ, PT ;  /* 0x000000ffa000720c */ /* 0x040fe20003f24270 */
[----:B------:R-:W-:-:S03]  /*3ab0*/  VIADD R9, R160, 0xffffffff ;  /* 0xffffffffa0097836 */ /* 0x000fc60000000000 */
[----:B------:R-:W-:Y:S02]  /*3ac0*/  SHF.R.S32.HI R7, RZ, 0x1f, R7 ;  /* 0x0000001fff077819 */ /* 0x000fe40000011407 */
[----:B------:R-:W-:Y:S02]  /*3ad0*/  SHF.R.S32.HI R6, RZ, 0x1f, R9 ;  /* 0x0000001fff067819 */ /* 0x000fe40000011409 */
[----:B------:R-:W-:Y:S02]  /*3ae0*/  LEA.HI R7, R7, -R160, RZ, 0x7 ;  /* 0x800000a007077211 */ /* 0x000fe400078f38ff */
[----:B------:R-:W-:Y:S01]  /*3af0*/  LEA.HI R6, R6, R9, RZ, 0x7 ;  /* 0x0000000906067211 */ /* 0x000fe200078f38ff */
[----:B------:R-:W-:Y:S01]  /*3b00*/  IMAD.MOV.U32 R9, RZ, RZ, 0x1 ;  /* 0x00000001ff097424 */ /* 0x000fe200078e00ff */
[----:B------:R-:W-:Y:S02]  /*3b10*/  SHF.R.S32.HI R7, RZ, 0x7, R7 ;  /* 0x00000007ff077819 */ /* 0x000fe40000011407 */
[----:B------:R-:W-:Y:S01]  /*3b20*/  LEA.HI.SX32 R6, R6, 0x1, 0x19 ;  /* 0x0000000106067811 */ /* 0x000fe200078fcaff */
[----:B------:R-:W-:-:S04]  /*3b30*/  @P0 IMAD.HI R113, R5, 0x2000000, R8 ;  /* 0x0200000005710827 */ /* 0x000fc800078e0208 */
[----:B------:R-:W-:Y:S02]  /*3b40*/  IMAD.MOV R7, RZ, RZ, -R7 ;  /* 0x000000ffff077224 */ /* 0x000fe400078e0a07 */
[----:B------:R-:W-:Y:S02]  /*3b50*/  VIADD R5, R4, UR6 ;  /* 0x0000000604057c36 */ /* 0x000fe40008000000 */
[----:B------:R-:W-:Y:S02]  /*3b60*/  @!P1 IMAD.MOV.U32 R6, RZ, RZ, R7 ;  /* 0x000000ffff069224 */ /* 0x000fe400078e0007 */
[----:B------:R-:W-:-:S03]  /*3b70*/  IMAD R162, R5, 0x80, R162 ;  /* 0x0000008005a27824 */ /* 0x000fc600078e02a2 */
[----:B------:R-:W-:-:S05]  /*3b80*/  VIMNMX R113, PT, PT, R6, R113, PT ;  /* 0x0000007106717248 */ /* 0x000fca0003fe0100 */
[----:B------:R-:W-:-:S05]  /*3b90*/  VIADD R84, R113, 0xffffffff ;  /* 0xffffffff71547836 */ /* 0x000fca0000000000 */
[----:B------:R-:W-:-:S05]  /*3ba0*/  VIMNMX R36, PT, PT, RZ, R84, !PT ;  /* 0x00000054ff247248 */ /* 0x000fca0007fe0100 */
[----:B------:R-:W-:Y:S01]  /*3bb0*/  IMAD R36, R36, -0x80, R161 ;  /* 0xffffff8024247824 */ /* 0x000fe200078e02a1 */
[----:B--2---:R-:W-:Y:S06]  /*3bc0*/  @!P2 BRA `(.L_x_39) ;  /* 0x0000009400c0a947 */ /* 0x004fec0003800000 */
.L_x_95:
[----:B------:R-:W-:Y:S01]  /*3bd0*/  IADD3 R3, PT, PT, R36, -R3, R162 ;  /* 0x8000000324037210 */ /* 0x000fe20007ffe0a2 */
[----:B-1----:R-:W1:Y:S01]  /*3be0*/  LDTM.x32 R4, tmem[UR5] ;  /* 0x00000005000479ee */ /* 0x002e6200082c0000 */
[----:B------:R-:W-:Y:S01]  /*3bf0*/  LOP3.LUT R86, R85, 0x20, RZ, 0xfc, !PT ;  /* 0x0000002055567812 */ /* 0x000fe200078efcff */
[----:B------:R-:W2:Y:S01]  /*3c00*/  LDC R164, c[0x0][0x600] ;  /* 0x00018000ffa47b82 */ /* 0x000ea20000000800 */
[----:B------:R-:W-:Y:S01]  /*3c10*/  VIADDMNMX R3, R3, 0x1, R36, PT ;  /* 0x0000000103037846 */ /* 0x000fe20003800124 */
[----:B------:R-:W-:Y:S01]  /*3c20*/  VIADD R160, R160, 0xffffff80 ;  /* 0xffffff80a0a07836 */ /* 0x000fe20000000000 */
[----:B------:R-:W-:Y:S02]  /*3c30*/  R2UR UR5, R86 ;  /* 0x00000000560572ca */ /* 0x000fe400000e0000 */
[C---:B------:R-:W-:Y:S01]  /*3c40*/  LOP3.LUT R87, R85.reuse, 0x40, RZ, 0xfc, !PT ;  /* 0x0000004055577812 */ /* 0x040fe200078efcff */
[----:B------:R-:W-:Y:S01]  /*3c50*/  IMAD.MOV R138, RZ, RZ, -R3 ;  /* 0x000000ffff8a7224 */ /* 0x000fe200078e0a03 */
[----:B------:R-:W-:Y:S01]  /*3c60*/  LOP3.LUT R112, R85, 0x60, RZ, 0xfc, !PT ;  /* 0x0000006055707812 */ /* 0x000fe200078efcff */
[----:B------:R-:W-:-:S03]  /*3c70*/  IMAD.MOV.U32 R3, RZ, RZ, -0x1 ;  /* 0xffffffffff037424 */ /* 0x000fc600078e00ff */
[----:B------:R-:W-:-:S04]  /*3c80*/  VIADDMNMX R36, R138, 0x20, RZ, !PT ;  /* 0x000000208a247846 */ /* 0x000fc800078001ff */
[----:B------:R-:W-:Y:S01]  /*3c90*/  SHF.R.U32.HI R36, RZ, R36, R3 ;  /* 0x00000024ff247219 */ /* 0x000fe20000011603 */
[----:B------:R-:W3:Y:S01]  /*3ca0*/  LDTM.x32 R52, tmem[UR5] ;  /* 0x00000005003479ee */ /* 0x000ee200082c0000 */
[----:B------:R-:W-:Y:S02]  /*3cb0*/  R2UR UR5, R87 ;  /* 0x00000000570572ca */ /* 0x000fe400000e0000 */
[----:B------:R-:W-:-:S05]  /*3cc0*/  R2P PR, R36, 0x7e ;  /* 0x0000007e24007804 */ /* 0x000fca0000000000 */
[----:B-1----:R-:W-:Y:S02]  /*3cd0*/  SEL R99, R5, 0xff800000, P1 ;  /* 0xff80000005637807 */ /* 0x002fe40000800000 */
[----:B------:R-:W-:Y:S02]  /*3ce0*/  SEL R88, R6, 0xff800000, P2 ;  /* 0xff80000006587807 */ /* 0x000fe40001000000 */
[----:B------:R-:W-:Y:S02]  /*3cf0*/  SEL R89, R7, 0xff800000, P3 ;  /* 0xff80000007597807 */ /* 0x000fe40001800000 */
[----:B------:R-:W-:Y:S02]  /*3d00*/  SEL R90, R8, 0xff800000, P4 ;  /* 0xff800000085a7807 */ /* 0x000fe40002000000 */
[----:B------:R-:W-:Y:S02]  /*3d10*/  SEL R91, R9, 0xff800000, P5 ;  /* 0xff800000095b7807 */ /* 0x000fe40002800000 */
[----:B------:R-:W-:-:S02]  /*3d20*/  SEL R102, R10, 0xff800000, P6 ;  /* 0xff8000000a667807 */ /* 0x000fc40003000000 */
[C---:B------:R-:W-:Y:S02]  /*3d30*/  R2P PR, R36.reuse.B1, 0x7f ;  /* 0x0000007f24007804 */ /* 0x040fe40000001000 */
[----:B------:R-:W-:Y:S02]  /*3d40*/  LOP3.LUT R5, R36, 0x1, RZ, 0xc0, !PT ;  /* 0x0000000124057812 */ /* 0x000fe400078ec0ff */
[----:B------:R-:W-:Y:S02]  /*3d50*/  VIADDMNMX R6, R138, 0x60, RZ, !PT ;  /* 0x000000608a067846 */ /* 0x000fe400078001ff */
[----:B------:R-:W-:Y:S02]  /*3d60*/  SEL R92, R12, 0xff800000, P0 ;  /* 0xff8000000c5c7807 */ /* 0x000fe40000000000 */
[----:B------:R-:W-:Y:S02]  /*3d70*/  SEL R93, R13, 0xff800000, P1 ;  /* 0xff8000000d5d7807 */ /* 0x000fe40000800000 */
[----:B------:R-:W-:-:S02]  /*3d80*/  SEL R94, R14, 0xff800000, P2 ;  /* 0xff8000000e5e7807 */ /* 0x000fc40001000000 */
[----:B------:R-:W-:Y:S02]  /*3d90*/  SEL R95, R15, 0xff800000, P3 ;  /* 0xff8000000f5f7807 */ /* 0x000fe40001800000 */
[----:B------:R-:W-:Y:S02]  /*3da0*/  SEL R96, R16, 0xff800000, P4 ;  /* 0xff80000010607807 */ /* 0x000fe40002000000 */
[----:B------:R-:W-:Y:S02]  /*3db0*/  SEL R97, R17, 0xff800000, P5 ;  /* 0xff80000011617807 */ /* 0x000fe40002800000 */
[----:B------:R-:W-:Y:S02]  /*3dc0*/  SEL R108, R18, 0xff800000, P6 ;  /* 0xff800000126c7807 */ /* 0x000fe40003000000 */
[----:B------:R-:W-:Y:S02]  /*3dd0*/  R2P PR, R36.B2, 0x7f ;  /* 0x0000007f24007804 */ /* 0x000fe40000002000 */
[----:B------:R-:W-:-:S03]  /*3de0*/  SHF.R.U32.HI R139, RZ, R6, R3 ;  /* 0x00000006ff8b7219 */ /* 0x000fc60000011603 */
[----:B------:R-:W-:Y:S02]  /*3df0*/  SEL R100, R20, 0xff800000, P0 ;  /* 0xff80000014647807 */ /* 0x000fe40000000000 */
[----:B------:R-:W-:Y:S02]  /*3e00*/  SEL R101, R21, 0xff800000, P1 ;  /* 0xff80000015657807 */ /* 0x000fe40000800000 */
[----:B------:R-:W-:Y:S02]  /*3e10*/  SEL R104, R22, 0xff800000, P2 ;  /* 0xff80000016687807 */ /* 0x000fe40001000000 */
[----:B------:R-:W-:Y:S02]  /*3e20*/  SEL R105, R23, 0xff800000, P3 ;  /* 0xff80000017697807 */ /* 0x000fe40001800000 */
[----:B------:R-:W-:Y:S02]  /*3e30*/  SEL R106, R24, 0xff800000, P4 ;  /* 0xff800000186a7807 */ /* 0x000fe40002000000 */
[----:B------:R-:W-:-:S02]  /*3e40*/  SEL R107, R25, 0xff800000, P5 ;  /* 0xff800000196b7807 */ /* 0x000fc40002800000 */
[----:B------:R-:W-:Y:S02]  /*3e50*/  SEL R114, R26, 0xff800000, P6 ;  /* 0xff8000001a727807 */ /* 0x000fe40003000000 */
[----:B------:R-:W-:-:S05]  /*3e60*/  R2P PR, R36.B3, 0x7f ;  /* 0x0000007f24007804 */ /* 0x000fca0000003000 */
[----:B------:R-:W-:Y:S02]  /*3e70*/  SEL R110, R28, 0xff800000, P0 ;  /* 0xff8000001c6e7807 */ /* 0x000fe40000000000 */
[----:B------:R-:W-:Y:S02]  /*3e80*/  ISETP.NE.U32.AND P0, PT, R5, 0x1, PT ;  /* 0x000000010500780c */ /* 0x000fe40003f05070 */
[----:B------:R-:W-:Y:S02]  /*3e90*/  SEL R111, R29, 0xff800000, P1 ;  /* 0xff8000001d6f7807 */ /* 0x000fe40000800000 */
[----:B------:R-:W-:Y:S02]  /*3ea0*/  LOP3.LUT P1, RZ, R36, 0x80, RZ, 0xc0, !PT ;  /* 0x0000008024ff7812 */ /* 0x000fe4000782c0ff */
[----:B------:R-:W-:Y:S02]  /*3eb0*/  SEL R98, R4, 0xff800000, !P0 ;  /* 0xff80000004627807 */ /* 0x000fe40004000000 */
[----:B------:R-:W-:-:S02]  /*3ec0*/  LOP3.LUT P0, RZ, R36, 0x8000, RZ, 0xc0, !PT ;  /* 0x0000800024ff7812 */ /* 0x000fc4000780c0ff */
[----:B------:R-:W-:Y:S02]  /*3ed0*/  VIADDMNMX R4, R138, 0x40, RZ, !PT ;  /* 0x000000408a047846 */ /* 0x000fe400078001ff */
[----:B------:R-:W-:Y:S02]  /*3ee0*/  SEL R103, R11, 0xff800000, P1 ;  /* 0xff8000000b677807 */ /* 0x000fe40000800000 */
[C---:B------:R-:W-:Y:S02]  /*3ef0*/  LOP3.LUT P1, RZ, R36.reuse, 0x800000, RZ, 0xc0, !PT ;  /* 0x0080000024ff7812 */ /* 0x040fe4000782c0ff */
[----:B------:R-:W-:Y:S02]  /*3f00*/  SEL R109, R19, 0xff800000, P0 ;  /* 0xff800000136d7807 */ /* 0x000fe40000000000 */
[----:B------:R-:W-:Y:S02]  /*3f10*/  ISETP.GT.AND P0, PT, R36, -0x1, PT ;  /* 0xffffffff2400780c */ /* 0x000fe40003f04270 */
[----:B------:R-:W-:-:S02]  /*3f20*/  SHF.R.U32.HI R4, RZ, R4, R3 ;  /* 0x00000004ff047219 */ /* 0x000fc40000011603 */
[----:B------:R-:W-:Y:S02]  /*3f30*/  SEL R115, R27, 0xff800000, P1 ;  /* 0xff8000001b737807 */ /* 0x000fe40000800000 */
[----:B------:R-:W-:Y:S02]  /*3f40*/  SEL R116, R30, 0xff800000, P2 ;  /* 0xff8000001e747807 */ /* 0x000fe40001000000 */
[----:B------:R-:W-:Y:S02]  /*3f50*/  SEL R117, R31, 0xff800000, P3 ;  /* 0xff8000001f757807 */ /* 0x000fe40001800000 */
[----:B------:R-:W-:Y:S02]  /*3f60*/  SEL R118, R32, 0xff800000, P4 ;  /* 0xff80000020767807 */ /* 0x000fe40002000000 */
[----:B------:R-:W-:Y:S02]  /*3f70*/  SEL R119, R33, 0xff800000, P5 ;  /* 0xff80000021777807 */ /* 0x000fe40002800000 */
[----:B------:R-:W-:-:S02]  /*3f80*/  SEL R120, R34, 0xff800000, P6 ;  /* 0xff80000022787807 */ /* 0x000fc40003000000 */
[----:B------:R-:W-:Y:S02]  /*3f90*/  R2P PR, R4, 0x7e ;  /* 0x0000007e04007804 */ /* 0x000fe40000000000 */
[----:B------:R-:W-:Y:S02]  /*3fa0*/  SEL R121, R35, 0xff800000, !P0 ;  /* 0xff80000023797807 */ /* 0x000fe40004000000 */
[----:B------:R-:W1:Y:S01]  /*3fb0*/  LDTM.x32 R20, tmem[UR5] ;  /* 0x00000005001479ee */ /* 0x000e6200082c0000 */
[----:B---3--:R-:W-:Y:S02]  /*3fc0*/  SEL R53, R53, 0xff800000, P1 ;  /* 0xff80000035357807 */ /* 0x008fe40000800000 */
[----:B------:R-:W-:Y:S02]  /*3fd0*/  SEL R54, R54, 0xff800000, P2 ;  /* 0xff80000036367807 */ /* 0x000fe40001000000 */
[----:B------:R-:W-:Y:S02]  /*3fe0*/  SEL R55, R55, 0xff800000, P3 ;  /* 0xff80000037377807 */ /* 0x000fe40001800000 */
[----:B------:R-:W-:-:S02]  /*3ff0*/  SEL R56, R56, 0xff800000, P4 ;  /* 0xff80000038387807 */ /* 0x000fc40002000000 */
[----:B------:R-:W-:Y:S02]  /*4000*/  SEL R57, R57, 0xff800000, P5 ;  /* 0xff80000039397807 */ /* 0x000fe40002800000 */
[----:B------:R-:W-:Y:S02]  /*4010*/  SEL R58, R58, 0xff800000, P6 ;  /* 0xff8000003a3a7807 */ /* 0x000fe40003000000 */
[C---:B------:R-:W-:Y:S02]  /*4020*/  R2P PR, R4.reuse.B1, 0x7f ;  /* 0x0000007f04007804 */ /* 0x040fe40000001000 */
[----:B------:R-:W-:Y:S02]  /*4030*/  LOP3.LUT R5, R4, 0x1, RZ, 0xc0, !PT ;  /* 0x0000000104057812 */ /* 0x000fe400078ec0ff */
[----:B------:R-:W-:Y:S02]  /*4040*/  R2UR UR5, R112 ;  /* 0x00000000700572ca */ /* 0x000fe400000e0000 */
[----:B------:R-:W-:-:S02]  /*4050*/  SEL R60, R60, 0xff800000, P0 ;  /* 0xff8000003c3c7807 */ /* 0x000fc40000000000 */
[----:B------:R-:W-:Y:S02]  /*4060*/  SEL R61, R61, 0xff800000, P1 ;  /* 0xff8000003d3d7807 */ /* 0x000fe40000800000 */
[----:B------:R-:W-:Y:S02]  /*4070*/  SEL R62, R62, 0xff800000, P2 ;  /* 0xff8000003e3e7807 */ /* 0x000fe40001000000 */
[----:B------:R-:W-:Y:S02]  /*4080*/  SEL R63, R63, 0xff800000, P3 ;  /* 0xff8000003f3f7807 */ /* 0x000fe40001800000 */
[----:B------:R-:W-:Y:S02]  /*4090*/  SEL R64, R64, 0xff800000, P4 ;  /* 0xff80000040407807 */ /* 0x000fe40002000000 */
[----:B------:R-:W-:Y:S02]  /*40a0*/  SEL R65, R65, 0xff800000, P5 ;  /* 0xff80000041417807 */ /* 0x000fe40002800000 */
[----:B------:R-:W-:-:S02]  /*40b0*/  SEL R66, R66, 0xff800000, P6 ;  /* 0xff80000042427807 */ /* 0x000fc40003000000 */
[----:B------:R-:W-:Y:S02]  /*40c0*/  R2P PR, R4.B2, 0x7f ;  /* 0x0000007f04007804 */ /* 0x000fe40000002000 */
[----:B------:R-:W-:-:S03]  /*40d0*/  VIADDMNMX R138, R138, 0x80, RZ, !PT ;  /* 0x000000808a8a7846 */ /* 0x000fc600078001ff */
[----:B------:R-:W-:Y:S02]  /*40e0*/  SEL R68, R68, 0xff800000, P0 ;  /* 0xff80000044447807 */ /* 0x000fe40000000000 */
[----:B------:R-:W-:Y:S02]  /*40f0*/  SEL R69, R69, 0xff800000, P1 ;  /* 0xff80000045457807 */ /* 0x000fe40000800000 */
[----:B------:R-:W-:Y:S02]  /*4100*/  SEL R70, R70, 0xff800000, P2 ;  /* 0xff80000046467807 */ /* 0x000fe40001000000 */
[----:B------:R-:W-:Y:S02]  /*4110*/  SEL R71, R71, 0xff800000, P3 ;  /* 0xff80000047477807 */ /* 0x000fe40001800000 */
[----:B------:R-:W-:Y:S02]  /*4120*/  SEL R72, R72, 0xff800000, P4 ;  /* 0xff80000048487807 */ /* 0x000fe40002000000 */
[----:B------:R-:W-:-:S02]  /*4130*/  SEL R73, R73, 0xff800000, P5 ;  /* 0xff80000049497807 */ /* 0x000fc40002800000 */
[----:B------:R-:W-:Y:S02]  /*4140*/  SEL R74, R74, 0xff800000, P6 ;  /* 0xff8000004a4a7807 */ /* 0x000fe40003000000 */
[----:B------:R-:W-:Y:S02]  /*4150*/  R2P PR, R4.B3, 0x7f ;  /* 0x0000007f04007804 */ /* 0x000fe40000003000 */
[----:B------:R-:W-:-:S03]  /*4160*/  SHF.R.U32.HI R3, RZ, R138, R3 ;  /* 0x0000008aff037219 */ /* 0x000fc60000011603 */
[----:B------:R-:W-:Y:S02]  /*4170*/  SEL R76, R76, 0xff800000, P0 ;  /* 0xff8000004c4c7807 */ /* 0x000fe40000000000 */
[----:B------:R-:W-:Y:S02]  /*4180*/  ISETP.NE.U32.AND P0, PT, R5, 0x1, PT ;  /* 0x000000010500780c */ /* 0x000fe40003f05070 */
[----:B------:R-:W-:Y:S02]  /*4190*/  SEL R77, R77, 0xff800000, P1 ;  /* 0xff8000004d4d7807 */ /* 0x000fe40000800000 */
[----:B------:R-:W-:Y:S02]  /*41a0*/  LOP3.LUT P1, RZ, R4, 0x80, RZ, 0xc0, !PT ;  /* 0x0000008004ff7812 */ /* 0x000fe4000782c0ff */
[----:B------:R-:W-:Y:S02]  /*41b0*/  SEL R52, R52, 0xff800000, !P0 ;  /* 0xff80000034347807 */ /* 0x000fe40004000000 */
[----:B------:R-:W-:-:S02]  /*41c0*/  LOP3.LUT P0, RZ, R4, 0x8000, RZ, 0xc0, !PT ;  /* 0x0000800004ff7812 */ /* 0x000fc4000780c0ff */
[----:B------:R-:W-:Y:S02]  /*41d0*/  SEL R59, R59, 0xff800000, P1 ;  /* 0xff8000003b3b7807 */ /* 0x000fe40000800000 */
[C---:B------:R-:W-:Y:S02]  /*41e0*/  LOP3.LUT P1, RZ, R4.reuse, 0x800000, RZ, 0xc0, !PT ;  /* 0x0080000004ff7812 */ /* 0x040fe4000782c0ff */
[----:B------:R-:W-:Y:S02]  /*41f0*/  SEL R67, R67, 0xff800000, P0 ;  /* 0xff80000043437807 */ /* 0x000fe40000000000 */
[----:B------:R-:W-:Y:S02]  /*4200*/  ISETP.GT.AND P0, PT, R4, -0x1, PT ;  /* 0xffffffff0400780c */ /* 0x000fe40003f04270 */
[----:B------:R-:W-:Y:S02]  /*4210*/  SEL R75, R75, 0xff800000, P1 ;  /* 0xff8000004b4b7807 */ /* 0x000fe40000800000 */
[----:B------:R-:W-:-:S02]  /*4220*/  SEL R78, R78, 0xff800000, P2 ;  /* 0xff8000004e4e7807 */ /* 0x000fc40001000000 */
[----:B------:R-:W-:Y:S02]  /*4230*/  SEL R79, R79, 0xff800000, P3 ;  /* 0xff8000004f4f7807 */ /* 0x000fe40001800000 */
[----:B------:R-:W-:Y:S02]  /*4240*/  SEL R80, R80, 0xff800000, P4 ;  /* 0xff80000050507807 */ /* 0x000fe40002000000 */
[----:B------:R-:W-:Y:S02]  /*4250*/  SEL R81, R81, 0xff800000, P5 ;  /* 0xff80000051517807 */ /* 0x000fe40002800000 */
[----:B------:R-:W-:Y:S02]  /*4260*/  SEL R82, R82, 0xff800000, P6 ;  /* 0xff80000052527807 */ /* 0x000fe40003000000 */
[----:B------:R-:W-:Y:S02]  /*4270*/  R2P PR, R139, 0x7e ;  /* 0x0000007e8b007804 */ /* 0x000fe40000000000 */
[----:B------:R-:W-:-:S02]  /*4280*/  SEL R83, R83, 0xff800000, !P0 ;  /* 0xff80000053537807 */ /* 0x000fc40004000000 */
[----:B------:R-:W-:Y:S02]  /*4290*/  LOP3.LUT R4, R139, 0x1, RZ, 0xc0, !PT ;  /* 0x000000018b047812 */ /* 0x000fe400078ec0ff */
[----:B-1----:R-:W-:Y:S02]  /*42a0*/  SEL R129, R21, 0xff800000, P1 ;  /* 0xff80000015817807 */ /* 0x002fe40000800000 */
[----:B------:R-:W-:Y:S02]  /*42b0*/  SEL R122, R22, 0xff800000, P2 ;  /* 0xff800000167a7807 */ /* 0x000fe40001000000 */
[----:B------:R-:W-:Y:S02]  /*42c0*/  SEL R123, R23, 0xff800000, P3 ;  /* 0xff800000177b7807 */ /* 0x000fe40001800000 */
[----:B------:R-:W-:Y:S02]  /*42d0*/  SEL R124, R24, 0xff800000, P4 ;  /* 0xff800000187c7807 */ /* 0x000fe40002000000 */
[----:B------:R-:W-:-:S02]  /*42e0*/  SEL R125, R25, 0xff800000, P5 ;  /* 0xff800000197d7807 */ /* 0x000fc40002800000 */
[----:B------:R-:W-:Y:S02]  /*42f0*/  SEL R132, R26, 0xff800000, P6 ;  /* 0xff8000001a847807 */ /* 0x000fe40003000000 */
[----:B------:R-:W-:-:S05]  /*4300*/  R2P PR, R139.B1, 0x7f ;  /* 0x0000007f8b007804 */ /* 0x000fca0000001000 */
        /* <DEDUP_REMOVED lines=11> */
[----:B------:R-:W-:Y:S02]  /*43c0*/  SEL R128, R20, 0xff800000, !P0 ;  /* 0xff80000014807807 */ /* 0x000fe40004000000 */
[----:B------:R-:W-:Y:S02]  /*43d0*/  LOP3.LUT P0, RZ, R139, 0x80, RZ, 0xc0, !PT ;  /* 0x000000808bff7812 */ /* 0x000fe4000780c0ff */
[----:B------:R-:W-:-:S02]  /*43e0*/  SEL R150, R38, 0xff800000, P2 ;  /* 0xff80000026967807 */ /* 0x000fc40001000000 */
[----:B------:R-:W-:Y:S02]  /*43f0*/  SEL R133, R27, 0xff800000, P0 ;  /* 0xff8000001b857807 */ /* 0x000fe40000000000 */
[----:B------:R-:W-:Y:S02]  /*4400*/  LOP3.LUT P0, RZ, R139, 0x8000, RZ, 0xc0, !PT ;  /* 0x000080008bff7812 */ /* 0x000fe4000780c0ff */
[----:B------:R-:W-:Y:S02]  /*4410*/  SEL R151, R39, 0xff800000, P3 ;  /* 0xff80000027977807 */ /* 0x000fe40001800000 */
[----:B------:R-:W-:Y:S02]  /*4420*/  SEL R137, R35, 0xff800000, P0 ;  /* 0xff80000023897807 */ /* 0x000fe40000000000 */
[----:B------:R-:W1:Y:S01]  /*4430*/  LDTM.x32 R4, tmem[UR5] ;  /* 0x00000005000479ee */ /* 0x000e6200082c0000 */
[----:B------:R-:W-:Y:S02]  /*4440*/  LOP3.LUT P0, RZ, R139, 0x800000, RZ, 0xc0, !PT ;  /* 0x008000008bff7812 */ /* 0x000fe4000780c0ff */
[----:B------:R-:W-:-:S02]  /*4450*/  SEL R144, R40, 0xff800000, P4 ;  /* 0xff80000028907807 */ /* 0x000fc40002000000 */
[----:B------:R-:W-:Y:S02]  /*4460*/  SEL R43, R43, 0xff800000, P0 ;  /* 0xff8000002b2b7807 */ /* 0x000fe40000000000 */
[----:B------:R-:W-:Y:S02]  /*4470*/  SEL R145, R41, 0xff800000, P5 ;  /* 0xff80000029917807 */ /* 0x000fe40002800000 */
[----:B------:R-:W-:Y:S02]  /*4480*/  SEL R42, R42, 0xff800000, P6 ;  /* 0xff8000002a2a7807 */ /* 0x000fe40003000000 */
[----:B------:R-:W-:Y:S02]  /*4490*/  R2P PR, R139.B3, 0x7f ;  /* 0x0000007f8b007804 */ /* 0x000fe40000003000 */
[----:B------:R-:W-:-:S03]  /*44a0*/  R2UR UR5, R87 ;  /* 0x00000000570572ca */ /* 0x000fc600000e0000 */
[----:B------:R-:W-:Y:S02]  /*44b0*/  SEL R138, R44, 0xff800000, P0 ;  /* 0xff8000002c8a7807 */ /* 0x000fe40000000000 */
[----:B------:R-:W-:Y:S02]  /*44c0*/  ISETP.GT.AND P0, PT, R139, -0x1, PT ;  /* 0xffffffff8b00780c */ /* 0x000fe40003f04270 */
[----:B------:R-:W-:Y:S02]  /*44d0*/  SEL R139, R45, 0xff800000, P1 ;  /* 0xff8000002d8b7807 */ /* 0x000fe40000800000 */
[----:B------:R-:W-:Y:S02]  /*44e0*/  SEL R142, R46, 0xff800000, P2 ;  /* 0xff8000002e8e7807 */ /* 0x000fe40001000000 */
[----:B------:R-:W-:Y:S02]  /*44f0*/  SEL R143, R47, 0xff800000, P3 ;  /* 0xff8000002f8f7807 */ /* 0x000fe40001800000 */
[----:B------:R-:W-:-:S02]  /*4500*/  SEL R48, R48, 0xff800000, P4 ;  /* 0xff80000030307807 */ /* 0x000fc40002000000 */
[----:B------:R-:W-:Y:S02]  /*4510*/  SEL R49, R49, 0xff800000, P5 ;  /* 0xff80000031317807 */ /* 0x000fe40002800000 */
[----:B------:R-:W-:Y:S02]  /*4520*/  SEL R50, R50, 0xff800000, P6 ;  /* 0xff80000032327807 */ /* 0x000fe40003000000 */
[----:B------:R-:W-:Y:S02]  /*4530*/  R2P PR, R3, 0x7e ;  /* 0x0000007e03007804 */ /* 0x000fe40000000000 */
[----:B------:R-:W-:-:S03]  /*4540*/  SEL R51, R51, 0xff800000, !P0 ;  /* 0xff80000033337807 */ /* 0x000fc60004000000 */
        /* <DEDUP_REMOVED lines=8> */
[----:B------:R-:W-:Y:S02]  /*45d0*/  FMNMX R6, R90, R91, !PT ;  /* 0x0000005b5a067209 */ /* 0x000fe40007800000 */
        /* <DEDUP_REMOVED lines=8> */
[----:B------:R-:W-:-:S03]  /*4660*/  FMNMX3 R6, R6, R96, R97, !PT ;  /* 0x0000006006067276 */ /* 0x000fc60007800061 */
        /* <DEDUP_REMOVED lines=10> */
[----:B------:R-:W-:Y:S02]  /*4710*/  LOP3.LUT P0, RZ, R3, 0x800000, RZ, 0xc0, !PT ;  /* 0x0080000003ff7812 */ /* 0x000fe4000780c0ff */
[----:B------:R-:W-:-:S02]  /*4720*/  SEL R24, R24, 0xff800000, P4 ;  /* 0xff80000018187807 */ /* 0x000fc40002000000 */
[----:B------:R-:W-:Y:S02]  /*4730*/  SEL R27, R27, 0xff800000, P0 ;  /* 0xff8000001b1b7807 */ /* 0x000fe40000000000 */
[----:B------:R-:W-:Y:S02]  /*4740*/  SEL R25, R25, 0xff800000, P5 ;  /* 0xff80000019197807 */ /* 0x000fe40002800000 */
[----:B------:R-:W-:Y:S02]  /*4750*/  SEL R26, R26, 0xff800000, P6 ;  /* 0xff8000001a1a7807 */ /* 0x000fe40003000000 */
[----:B------:R-:W-:Y:S02]  /*4760*/  R2P PR, R3.B3, 0x7f ;  /* 0x0000007f03007804 */ /* 0x000fe40000003000 */
[----:B------:R-:W-:Y:S02]  /*4770*/  FMNMX R4, R98, R99, !PT ;  /* 0x0000006362047209 */ /* 0x000fe40007800000 */
[----:B------:R-:W-:-:S02]  /*4780*/  FMNMX R5, R102, R103, !PT ;  /* 0x0000006766057209 */ /* 0x000fc40007800000 */
[----:B------:R-:W-:Y:S02]  /*4790*/  SEL R154, R28, 0xff800000, P0 ;  /* 0xff8000001c9a7807 */ /* 0x000fe40000000000 */
[----:B------:R-:W-:Y:S02]  /*47a0*/  ISETP.GT.AND P0, PT, R3, -0x1, PT ;  /* 0xffffffff0300780c */ /* 0x000fe40003f04270 */
[----:B------:R-:W-:Y:S02]  /*47b0*/  FMNMX R3, R88, R89, !PT ;  /* 0x0000005958037209 */ /* 0x000fe40007800000 */
[----:B------:R-:W-:Y:S02]  /*47c0*/  FMNMX3 R4, R4, R92, R93, !PT ;  /* 0x0000005c04047276 */ /* 0x000fe4000780005d */
[----:B------:R-:W-:Y:S02]  /*47d0*/  FMNMX3 R3, R3, R94, R95, !PT ;  /* 0x0000005e03037276 */ /* 0x000fe4000780005f */
[----:B------:R-:W-:-:S02]  /*47e0*/  FMNMX3 R4, R4, R100, R101, !PT ;  /* 0x0000006404047276 */ /* 0x000fc40007800065 */
[----:B------:R-:W-:Y:S02]  /*47f0*/  FMNMX3 R3, R3, R104, R105, !PT ;  /* 0x0000006803037276 */ /* 0x000fe40007800069 */
[----:B------:R-:W-:Y:S02]  /*4800*/  FMNMX3 R5, R5, R108, R109, !PT ;  /* 0x0000006c05057276 */ /* 0x000fe4000780006d */
[----:B------:R-:W-:Y:S02]  /*4810*/  FMNMX3 R4, R4, R110, R111, !PT ;  /* 0x0000006e04047276 */ /* 0x000fe4000780006f */
        /* <DEDUP_REMOVED lines=43> */
[----:B------:R-:W-:Y:S02]  /*4ad0*/  SEL R155, R29, 0xff800000, P1 ;  /* 0xff8000001d9b7807 */ /* 0x000fe40000800000 */
[----:B------:R-:W-:-:S02]  /*4ae0*/  SEL R156, R30, 0xff800000, P2 ;  /* 0xff8000001e9c7807 */ /* 0x000fc40001000000 */
[----:B------:R-:W-:Y:S02]  /*4af0*/  SEL R157, R31, 0xff800000, P3 ;  /* 0xff8000001f9d7807 */ /* 0x000fe40001800000 */
[----:B------:R-:W-:Y:S02]  /*4b00*/  FMNMX3 R4, R4, R20, R21, !PT ;  /* 0x0000001404047276 */ /* 0x000fe40007800015 */
[----:B------:R-:W-:Y:S02]  /*4b10*/  FMNMX3 R3, R3, R22, R23, !PT ;  /* 0x0000001603037276 */ /* 0x000fe40007800017 */
[----:B------:R-:W-:Y:S02]  /*4b20*/  FMNMX3 R6, R6, R148, R149, !PT ;  /* 0x0000009406067276 */ /* 0x000fe40007800095 */
[----:B------:R-:W-:Y:S02]  /*4b30*/  FMNMX3 R5, R5, R152, R153, !PT ;  /* 0x0000009805057276 */ /* 0x000fe40007800099 */
[----:B------:R-:W-:-:S02]  /*4b40*/  SEL R35, R35, 0xff800000, !P0 ;  /* 0xff80000023237807 */ /* 0x000fc40004000000 */
[----:B------:R-:W-:Y:S02]  /*4b50*/  SEL R158, R32, 0xff800000, P4 ;  /* 0xff800000209e7807 */ /* 0x000fe40002000000 */
[----:B------:R-:W-:Y:S02]  /*4b60*/  SEL R159, R33, 0xff800000, P5 ;  /* 0xff800000219f7807 */ /* 0x000fe40002800000 */
[----:B------:R-:W-:Y:S02]  /*4b70*/  SEL R34, R34, 0xff800000, P6 ;  /* 0xff80000022227807 */ /* 0x000fe40003000000 */
[----:B------:R-:W-:Y:S02]  /*4b80*/  FMNMX3 R4, R4, R154, R155, !PT ;  /* 0x0000009a04047276 */ /* 0x000fe4000780009b */
[----:B------:R-:W-:Y:S02]  /*4b90*/  FMNMX3 R3, R3, R156, R157, !PT ;  /* 0x0000009c03037276 */ /* 0x000fe4000780009d */
[----:B------:R-:W-:-:S02]  /*4ba0*/  FMNMX3 R6, R6, R24, R25, !PT ;  /* 0x0000001806067276 */ /* 0x000fc40007800019 */
[----:B------:R-:W-:Y:S02]  /*4bb0*/  FMNMX3 R5, R5, R26, R27, !PT ;  /* 0x0000001a05057276 */ /* 0x000fe4000780001b */
[----:B------:R-:W-:Y:S02]  /*4bc0*/  FMNMX R3, R4, R3, !PT ;  /* 0x0000000304037209 */ /* 0x000fe40007800000 */
[----:B------:R-:W-:Y:S02]  /*4bd0*/  FMNMX3 R6, R6, R158, R159, !PT ;  /* 0x0000009e06067276 */ /* 0x000fe4000780009f */
[----:B------:R-:W-:-:S04]  /*4be0*/  FMNMX3 R5, R5, R34, R35, !PT ;  /* 0x0000002205057276 */ /* 0x000fc80007800023 */
[----:B------:R-:W-:-:S04]  /*4bf0*/  FMNMX3 R163, R3, R6, R5, !PT ;  /* 0x0000000603a37276 */ /* 0x000fc80007800005 */
[----:B------:R-:W-:-:S04]  /*4c00*/  FSETP.NEU.AND P0, PT, R163, -INF , PT ;  /* 0xff800000a300780b */ /* 0x000fc80003f0d000 */
[----:B------:R-:W-:Y:S02]  /*4c10*/  FSEL R165, R163, RZ, P0 ;  /* 0x000000ffa3a57208 */ /* 0x000fe40000000000 */
[----:B------:R-:W-:-:S03]  /*4c20*/  ELECT P0, URZ, PT ;  /* 0x0000000000ff782f */ /* 0x000fc60003800000 */
[----:B--2---:R-:W-:-:S04]  /*4c30*/  FFMA R165, -R165, R164, 8 ;  /* 0x41000000a5a57423 */ /* 0x004fc800000001a4 */
[-CC-:B------:R-:W-:Y:S02]  /*4c40*/  FFMA2 R28, R98.F32x2.HI_LO, R164.reuse.F32, R165.reuse.F32 ;  /* 0x000000a4621c7249 */ /* 0x180fe400012000a5 */
[-CC-:B------:R-:W-:Y:S02]  /*4c50*/  FFMA2 R30, R88.F32x2.HI_LO, R164.reuse.F32, R165.reuse.F32 ;  /* 0x000000a4581e7249 */ /* 0x180fe400012000a5 */
[-CC-:B------:R-:W-:Y:S02]  /*4c60*/  FFMA2 R32, R90.F32x2.HI_LO, R164.reuse.F32, R165.reuse.F32 ;  /* 0x000000a45a207249 */ /* 0x180fe400012000a5 */
[-CC-:B------:R-:W-:Y:S01]  /*4c70*/  FFMA2 R88, R102.F32x2.HI_LO, R164.reuse.F32, R165.reuse.F32 ;  /* 0x000000a466587249 */ /* 0x180fe200012000a5 */
[----:B------:R-:W-:Y:S01]  /*4c80*/  MUFU.EX2 R28, R28 ;  /* 0x0000001c001c7308 */ /* 0x000fe20000000800 */
[-CC-:B------:R-:W-:Y:S02]  /*4c90*/  FFMA2 R98, R100.F32x2.HI_LO, R164.reuse.F32, R165.reuse.F32 ;  /* 0x000000a464627249 */ /* 0x180fe400012000a5 */
[----:B------:R-:W-:-:S02]  /*4ca0*/  FFMA2 R100, R104.F32x2.HI_LO, R164.F32, R165.F32 ;  /* 0x000000a468647249 */ /* 0x000fc400012000a5 */
[-CC-:B------:R-:W-:Y:S02]  /*4cb0*/  FFMA2 R90, R92.F32x2.HI_LO, R164.reuse.F32, R165.reuse.F32 ;  /* 0x000000a45c5a7249 */ /* 0x180fe400012000a5 */
[-CC-:B------:R-:W-:Y:S01]  /*4cc0*/  FFMA2 R92, R94.F32x2.HI_LO, R164.reuse.F32, R165.reuse.F32 ;  /* 0x000000a45e5c7249 */ /* 0x180fe200012000a5 */
[----:B------:R-:W1:Y:S01]  /*4cd0*/  MUFU.EX2 R29, R29 ;  /* 0x0000001d001d7308 */ /* 0x000e620000000800 */
[-CC-:B------:R-:W-:Y:S02]  /*4ce0*/  FFMA2 R94, R96.F32x2.HI_LO, R164.reuse.F32, R165.reuse.F32 ;  /* 0x000000a4605e7249 */ /* 0x180fe400012000a5 */
[-CC-:B------:R-:W-:Y:S02]  /*4cf0*/  FFMA2 R96, R108.F32x2.HI_LO, R164.reuse.F32, R165.reuse.F32 ;  /* 0x000000a46c607249 */ /* 0x180fe400012000a5 */
[-CC-:B------:R-:W-:Y:S02]  /*4d00*/  FFMA2 R102, R106.F32x2.HI_LO, R164.reuse.F32, R165.reuse.F32 ;  /* 0x000000a46a667249 */ /* 0x180fe400012000a5 */
[-CC-:B------:R-:W-:Y:S01]  /*4d10*/  FFMA2 R104, R114.F32x2.HI_LO, R164.reuse.F32, R165.reuse.F32 ;  /* 0x000000a472687249 */ /* 0x180fe200012000a5 */
[----:B------:R-:W-:Y:S01]  /*4d20*/  MUFU.EX2 R30, R30 ;  /* 0x0000001e001e7308 */ /* 0x000fe20000000800 */
[----:B------:R-:W-:-:S02]  /*4d30*/  FFMA2 R106, R110.F32x2.HI_LO, R164.F32, R165.F32 ;  /* 0x000000a46e6a7249 */ /* 0x000fc400012000a5 */
[-CC-:B------:R-:W-:Y:S02]  /*4d40*/  FFMA2 R108, R116.F32x2.HI_LO, R164.reuse.F32, R165.reuse.F32 ;  /* 0x000000a4746c7249 */ /* 0x180fe400012000a5 */
[-CC-:B------:R-:W-:Y:S02]  /*4d50*/  FFMA2 R110, R118.F32x2.HI_LO, R164.reuse.F32, R165.reuse.F32 ;  /* 0x000000a4766e7249 */ /* 0x180fe400012000a5 */
[-CC-:B------:R-:W-:Y:S01]  /*4d60*/  FFMA2 R114, R120.F32x2.HI_LO, R164.reuse.F32, R165.reuse.F32 ;  /* 0x000000a478727249 */ /* 0x180fe200012000a5 */
[----:B------:R-:W2:Y:S01]  /*4d70*/  MUFU.EX2 R31, R31 ;  /* 0x0000001f001f7308 */ /* 0x000ea20000000800 */
[--C-:B------:R-:W-:Y:S01]  /*4d80*/  FFMA2 R52, R52.F32x2.HI_LO, R164.F32, R165.reuse.F32 ;  /* 0x000000a434347249 */ /* 0x100fe200012000a5 */
[----:B-1----:R-:W-:Y:S01]  /*4d90*/  F2FP.SATFINITE.E4M3.F32.PACK_AB_MERGE_C R12, R29, R28, RZ ;  /* 0x0000001c1d0c723e */ /* 0x002fe200048070ff */
[-CC-:B------:R-:W-:Y:S02]  /*4da0*/  FFMA2 R54, R54.F32x2.HI_LO, R164.reuse.F32, R165.reuse.F32 ;  /* 0x000000a436367249 */ /* 0x180fe400012000a5 */
[----:B------:R-:W-:-:S02]  /*4db0*/  FFMA2 R60, R60.F32x2.HI_LO, R164.F32, R165.F32 ;  /* 0x000000a43c3c7249 */ /* 0x000fc400012000a5 */
[-CC-:B------:R-:W-:Y:S01]  /*4dc0*/  FFMA2 R62, R62.F32x2.HI_LO, R164.reuse.F32, R165.reuse.F32 ;  /* 0x000000a43e3e7249 */ /* 0x180fe200012000a5 */
[----:B------:R-:W-:Y:S01]  /*4dd0*/  MUFU.EX2 R32, R32 ;  /* 0x0000002000207308 */ /* 0x000fe20000000800 */
[-CC-:B------:R-:W-:Y:S02]  /*4de0*/  FFMA2 R64, R64.F32x2.HI_LO, R164.reuse.F32, R165.reuse.F32 ;  /* 0x000000a440407249 */ /* 0x180fe400012000a5 */
[-CC-:B------:R-:W-:Y:S02]  /*4df0*/  FFMA2 R66, R66.F32x2.HI_LO, R164.reuse.F32, R165.reuse.F32 ;  /* 0x000000a442427249 */ /* 0x180fe400012000a5 */
[-CC-:B------:R-:W-:Y:S02]  /*4e00*/  FFMA2 R68, R68.F32x2.HI_LO, R164.reuse.F32, R165.reuse.F32 ;  /* 0x000000a444447249 */ /* 0x180fe400012000a5 */
[--C-:B------:R-:W-:Y:S01]  /*4e10*/  FFMA2 R70, R70.F32x2.HI_LO, R164.F32, R165.reuse.F32 ;  /* 0x000000a446467249 */ /* 0x100fe200012000a5 */
[----:B------:R-:W1:Y:S01]  /*4e20*/  MUFU.EX2 R33, R33 ;  /* 0x0000002100217308 */ /* 0x000e620000000800 */
[----:B--2---:R-:W-:Y:S01]  /*4e30*/  F2FP.SATFINITE.E4M3.F32.PACK_AB_MERGE_C R3, R31, R30, RZ ;  /* 0x0000001e1f03723e */ /* 0x004fe200048070ff */
[----:B------:R-:W-:-:S02]  /*4e40*/  FFMA2 R72, R72.F32x2.HI_LO, R164.F32, R165.F32 ;  /* 0x000000a448487249 */ /* 0x000fc400012000a5 */
[-C--:B------:R-:W-:Y:S01]  /*4e50*/  FFMA2 R74, R74.F32x2.HI_LO, R164.reuse.F32, R165.F32 ;  /* 0x000000a44a4a7249 */ /* 0x080fe200012000a5 */
[----:B------:R-:W-:Y:S01]  /*4e60*/  PRMT R12, R12, 0x5410, R3 ;  /* 0x000054100c0c7816 */ /* 0x000fe20000000003 */
[-CC-:B------:R-:W-:Y:S02]  /*4e70*/  FFMA2 R56, R56.F32x2.HI_LO, R164.reuse.F32, R165.reuse.F32 ;  /* 0x000000a438387249 */ /* 0x180fe400012000a5 */
[----:B------:R-:W-:Y:S01]  /*4e80*/  MUFU.EX2 R88, R88 ;  /* 0x0000005800587308 */ /* 0x000fe20000000800 */
[-CC-:B------:R-:W-:Y:S02]  /*4e90*/  FFMA2 R58, R58.F32x2.HI_LO, R164.reuse.F32, R165.reuse.F32 ;  /* 0x000000a43a3a7249 */ /* 0x180fe400012000a5 */
[-CC-:B------:R-:W-:Y:S02]  /*4ea0*/  FFMA2 R76, R76.F32x2.HI_LO, R164.reuse.F32, R165.reuse.F32 ;  /* 0x000000a44c4c7249 */ /* 0x180fe400012000a5 */
[-CC-:B------:R-:W-:Y:S02]  /*4eb0*/  FFMA2 R78, R78.F32x2.HI_LO, R164.reuse.F32, R165.reuse.F32 ;  /* 0x000000a44e4e7249 */ /* 0x180fe400012000a5 */
[--C-:B------:R-:W-:Y:S01]  /*4ec0*/  FFMA2 R80, R80.F32x2.HI_LO, R164.F32, R165.reuse.F32 ;  /* 0x000000a450507249 */ /* 0x100fe200012000a5 */
[----:B------:R-:W2:Y:S01]  /*4ed0*/  MUFU.EX2 R89, R89 ;  /* 0x0000005900597308 */ /* 0x000ea20000000800 */
[----:B-1----:R-:W-:Y:S01]  /*4ee0*/  F2FP.SATFINITE.E4M3.F32.PACK_AB_MERGE_C R13, R33, R32, RZ ;  /* 0x00000020210d723e */ /* 0x002fe200048070ff */
[----:B------:R-:W-:-:S02]  /*4ef0*/  FFMA2 R82, R82.F32x2.HI_LO, R164.F32, R165.F32 ;  /* 0x000000a452527249 */ /* 0x000fc400012000a5 */
[-CC-:B------:R-:W-:Y:S02]  /*4f00*/  FFMA2 R120, R124.F32x2.HI_LO, R164.reuse.F32, R165.reuse.F32 ;  /* 0x000000a47c787249 */ /* 0x180fe400012000a5 */
[-CC-:B------:R-:W-:Y:S02]  /*4f10*/  FFMA2 R124, R126.F32x2.HI_LO, R164.reuse.F32, R165.reuse.F32 ;  /* 0x000000a47e7c7249 */ /* 0x180fe400012000a5 */
        /* <DEDUP_REMOVED lines=8> */
[-CC-:B------:R-:W-:Y:S01]  /*4fa0*/  FFMA2 R130, R136.F32x2.HI_LO, R164.reuse.F32, R165.reuse.F32 ;  /* 0x000000a488827249 */ /* 0x180fe200012000a5 */
[----:B------:R-:W-:Y:S01]  /*4fb0*/  PRMT R13, R13, 0x5410, R4 ;  /* 0x000054100d0d7816 */ /* 0x000fe20000000004 */
[-CC-:B------:R-:W-:Y:S01]  /*4fc0*/  FFMA2 R132, R140.F32x2.HI_LO, R164.reuse.F32, R165.reuse.F32 ;  /* 0x000000a48c847249 */ /* 0x180fe200012000a5 */
[----:B------:R-:W-:Y:S01]  /*4fd0*/  LOP3.LUT R140, R85, 0x58, RZ, 0xfc, !PT ;  /* 0x00000058558c7812 */ /* 0x000fe200078efcff */
[----:B------:R-:W-:Y:S01]  /*4fe0*/  MUFU.EX2 R100, R100 ;  /* 0x0000006400647308 */ /* 0x000fe20000000800 */
[-CC-:B------:R-:W-:Y:S02]  /*4ff0*/  FFMA2 R134, R150.F32x2.HI_LO, R164.reuse.F32, R165.reuse.F32 ;  /* 0x000000a496867249 */ /* 0x180fe400012000a5 */
[----:B------:R-:W-:Y:S02]  /*5000*/  IMAD.MOV.U32 R141, RZ, RZ, 0x1 ;  /* 0x00000001ff8d7424 */ /* 0x000fe400078e00ff */
[-CC-:B------:R-:W-:Y:S02]  /*5010*/  FFMA2 R136, R144.F32x2.HI_LO, R164.reuse.F32, R165.reuse.F32 ;  /* 0x000000a490887249 */ /* 0x180fe400012000a5 */
[-CC-:B------:R-:W-:Y:S01]  /*5020*/  FFMA2 R144, R138.F32x2.HI_LO, R164.reuse.F32, R165.reuse.F32 ;  /* 0x000000a48a907249 */ /* 0x180fe200012000a5 */
[----:B------:R-:W-:Y:S01]  /*5030*/  LOP3.LUT R138, R85, 0x48, RZ, 0xfc, !PT ;  /* 0x00000048558a7812 */ /* 0x000fe200078efcff */
[--C-:B------:R-:W-:Y:S01]  /*5040*/  FFMA2 R42, R42.F32x2.HI_LO, R164.F32, R165.reuse.F32 ;  /* 0x000000a42a2a7249 */ /* 0x100fe200012000a5 */
[----:B------:R-:W2:Y:S01]  /*5050*/  MUFU.EX2 R101, R101 ;  /* 0x0000006500657308 */ /* 0x000ea20000000800 */
[----:B-1----:R-:W-:Y:S01]  /*5060*/  F2FP.SATFINITE.E4M3.F32.PACK_AB_MERGE_C R16, R99, R98, RZ ;  /* 0x000000626310723e */ /* 0x002fe200048070ff */
[-CC-:B------:R-:W-:Y:S01]  /*5070*/  FFMA2 R50, R50.F32x2.HI_LO, R164.reuse.F32, R165.reuse.F32 ;  /* 0x000000a432327249 */ /* 0x180fe200012000a5 */
[----:B------:R-:W-:Y:S01]  /*5080*/  LOP3.LUT R139, R85, 0x50, RZ, 0xfc, !PT ;  /* 0x00000050558b7812 */ /* 0x000fe200078efcff */
[----:B------:R-:W-:-:S02]  /*5090*/  FFMA2 R36, R36.F32x2.HI_LO, R164.F32, R165.F32 ;  /* 0x000000a424247249 */ /* 0x000fc400012000a5 */
        /* <DEDUP_REMOVED lines=11> */
[----:B------:R-:W-:Y:S01]  /*5150*/  FFMA2 R34, R34.F32x2.HI_LO, R164.F32, R165.F32 ;  /* 0x000000a422227249 */ /* 0x000fe200012000a5 */
[----:B------:R-:W-:Y:S01]  /*5160*/  SHF.R.S32.HI R3, RZ, 0x1f, R0 ;  /* 0x0000001fff037819 */ /* 0x000fe20000011400 */
[----:B------:R-:W-:Y:S03]  /*5170*/  MUFU.EX2 R92, R92 ;  /* 0x0000005c005c7308 */ /* 0x000fe60000000800 */
[----:B------:R-:W-:-:S04]  /*5180*/  LEA.HI R3, R3, R0, RZ, 0x2 ;  /* 0x0000000003037211 */ /* 0x000fc800078f10ff */
[----:B------:R-:W-:Y:S01]  /*5190*/  LOP3.LUT R3, R3, 0xfffffffc, RZ, 0xc0, !PT ;  /* 0xfffffffc03037812 */ /* 0x000fe200078ec0ff */
[----:B------:R-:W2:Y:S01]  /*51a0*/  MUFU.EX2 R93, R93 ;  /* 0x0000005d005d7308 */ /* 0x000ea20000000800 */
[----:B-1----:R-:W-:Y:S01]  /*51b0*/  F2FP.SATFINITE.E4M3.F32.PACK_AB_MERGE_C R14, R91, R90, RZ ;  /* 0x0000005a5b0e723e */ /* 0x002fe200048070ff */
[----:B------:R-:W-:Y:S01]  /*51c0*/  FADD2 R28, R28.F32x2.HI_LO, R90.F32x2.HI_LO ;  /* 0x0000005a1c1c724b */ /* 0x000fe20000000000 */
[----:B------:R-:W-:-:S03]  /*51d0*/  IADD3 R3, PT, PT, R0, 0x3, -R3 ;  /* 0x0000000300037810 */ /* 0x000fc60007ffe803 */
[----:B------:R-:W-:Y:S02]  /*51e0*/  FADD2 R28, R28.F32x2.HI_LO, R98.F32x2.HI_LO ;  /* 0x000000621c1c724b */ /* 0x000fe40000000000 */
[----:B------:R-:W-:Y:S08]  /*51f0*/  MUFU.EX2 R94, R94 ;  /* 0x0000005e005e7308 */ /* 0x000ff00000000800 */
[----:B------:R-:W1:Y:S01]  /*5200*/  MUFU.EX2 R95, R95 ;  /* 0x0000005f005f7308 */ /* 0x000e620000000800 */
[----:B--2---:R-:W-:Y:S01]  /*5210*/  F2FP.SATFINITE.E4M3.F32.PACK_AB_MERGE_C R5, R93, R92, RZ ;  /* 0x0000005c5d05723e */ /* 0x004fe200048070ff */
[----:B------:R-:W-:-:S03]  /*5220*/  FADD2 R30, R30.F32x2.HI_LO, R92.F32x2.HI_LO ;  /* 0x0000005c1e1e724b */ /* 0x000fc60000000000 */
[----:B------:R-:W-:Y:S01]  /*5230*/  PRMT R14, R14, 0x5410, R5 ;  /* 0x000054100e0e7816 */ /* 0x000fe20000000005 */
[----:B------:R-:W-:Y:S02]  /*5240*/  FADD2 R30, R30.F32x2.HI_LO, R100.F32x2.HI_LO ;  /* 0x000000641e1e724b */ /* 0x000fe40000000000 */
[----:B------:R-:W-:Y:S08]  /*5250*/  MUFU.EX2 R96, R96 ;  /* 0x0000006000607308 */ /* 0x000ff00000000800 */
[----:B------:R-:W2:Y:S01]  /*5260*/  MUFU.EX2 R97, R97 ;  /* 0x0000006100617308 */ /* 0x000ea20000000800 */
[----:B-1----:R-:W-:Y:S01]  /*5270*/  F2FP.SATFINITE.E4M3.F32.PACK_AB_MERGE_C R15, R95, R94, RZ ;  /* 0x0000005e5f0f723e */ /* 0x002fe200048070ff */
[----:B------:R-:W-:-:S06]  /*5280*/  FADD2 R32, R32.F32x2.HI_LO, R94.F32x2.HI_LO ;  /* 0x0000005e2020724b */ /* 0x000fcc0000000000 */
[----:B------:R-:W-:Y:S08]  /*5290*/  MUFU.EX2 R102, R102 ;  /* 0x0000006600667308 */ /* 0x000ff00000000800 */
[----:B------:R-:W1:Y:S01]  /*52a0*/  MUFU.EX2 R103, R103 ;  /* 0x0000006700677308 */ /* 0x000e620000000800 */
[----:B--2---:R-:W-:Y:S01]  /*52b0*/  F2FP.SATFINITE.E4M3.F32.PACK_AB_MERGE_C R4, R97, R96, RZ ;  /* 0x000000606104723e */ /* 0x004fe200048070ff */
[----:B------:R-:W-:-:S03]  /*52c0*/  FADD2 R88, R88.F32x2.HI_LO, R96.F32x2.HI_LO ;  /* 0x000000605858724b */ /* 0x000fc60000000000 */
[----:B------:R-:W-:-:S03]  /*52d0*/  PRMT R15, R15, 0x5410, R4 ;  /* 0x000054100f0f7816 */ /* 0x000fc60000000004 */
        /* <DEDUP_REMOVED lines=26> */
[----:B------:R-:W-:Y:S01]  /*5480*/  PRMT R19, R19, 0x5410, R4 ;  /* 0x0000541013137816 */ /* 0x000fe20000000004 */
[----:B------:R2:W-:Y:S06]  /*5490*/  BAR.ARV R3, 0x40 ;  /* 0x000100030000751d */ /* 0x0005ec0000002000 */
[----:B------:R-:W-:Y:S01]  /*54a0*/  MUFU.EX2 R54, R54 ;  /* 0x0000003600367308 */ /* 0x000fe20000000800 */
[----:B------:R3:W-:Y:S01]  /*54b0*/  STTM.x8 tmem[UR5], R12 ;  /* 0x0000000c000079ed */ /* 0x0007e200081c0005 */
[----:B------:R-:W-:Y:S02]  /*54c0*/  R2UR UR5, R138 ;  /* 0x000000008a0572ca */ /* 0x000fe400000e0000 */
[----:B-1----:R-:W-:Y:S01]  /*54d0*/  F2FP.SATFINITE.E4M3.F32.PACK_AB_MERGE_C R8, R53, R52, RZ ;  /* 0x000000343508723e */ /* 0x002fe200048070ff */
[----:B------:R-:W-:-:S03]  /*54e0*/  FADD2 R28, R28.F32x2.HI_LO, R52.F32x2.HI_LO ;  /* 0x000000341c1c724b */ /* 0x000fc60000000000 */
[----:B------:R-:W1:Y:S08]  /*54f0*/  MUFU.EX2 R55, R55 ;  /* 0x0000003700377308 */ /* 0x000e700000000800 */
[----:B------:R-:W-:Y:S08]  /*5500*/  MUFU.EX2 R60, R60 ;  /* 0x0000003c003c7308 */ /* 0x000ff00000000800 */
[----:B------:R-:W4:Y:S01]  /*5510*/  MUFU.EX2 R61, R61 ;  /* 0x0000003d003d7308 */ /* 0x000f220000000800 */
[----:B-1----:R-:W-:Y:S01]  /*5520*/  F2FP.SATFINITE.E4M3.F32.PACK_AB_MERGE_C R5, R55, R54, RZ ;  /* 0x000000363705723e */ /* 0x002fe200048070ff */
[----:B------:R-:W-:-:S03]  /*5530*/  FADD2 R30, R30.F32x2.HI_LO, R54.F32x2.HI_LO ;  /* 0x000000361e1e724b */ /* 0x000fc60000000000 */
[----:B------:R-:W-:-:S03]  /*5540*/  PRMT R8, R8, 0x5410, R5 ;  /* 0x0000541008087816 */ /* 0x000fc60000000005 */
[----:B------:R-:W-:Y:S01]  /*5550*/  MUFU.EX2 R62, R62 ;  /* 0x0000003e003e7308 */ /* 0x000fe20000000800 */
[----:B---3--:R-:W-:-:S07]  /*5560*/  FFMA2 R16, R142.F32x2.HI_LO, R164.F32, R165.F32 ;  /* 0x000000a48e107249 */ /* 0x008fce00012000a5 */
[----:B------:R-:W1:Y:S01]  /*5570*/  MUFU.EX2 R63, R63 ;  /* 0x0000003f003f7308 */ /* 0x000e620000000800 */
[----:B----4-:R-:W-:Y:S01]  /*5580*/  F2FP.SATFINITE.E4M3.F32.PACK_AB_MERGE_C R10, R61, R60, RZ ;  /* 0x0000003c3d0a723e */ /* 0x010fe200048070ff */
[-CC-:B------:R-:W-:Y:S02]  /*5590*/  FFMA2 R18, R48.F32x2.HI_LO, R164.reuse.F32, R165.reuse.F32 ;  /* 0x000000a430127249 */ /* 0x180fe400012000a5 */
[----:B------:R-:W-:Y:S02]  /*55a0*/  FFMA2 R142, R154.F32x2.HI_LO, R164.F32, R165.F32 ;  /* 0x000000a49a8e7249 */ /* 0x000fe400012000a5 */
[----:B------:R-:W-:Y:S02]  /*55b0*/  FADD2 R28, R28.F32x2.HI_LO, R60.F32x2.HI_LO ;  /* 0x0000003c1c1c724b */ /* 0x000fe40000000000 */
[----:B------:R-:W-:Y:S08]  /*55c0*/  MUFU.EX2 R64, R64 ;  /* 0x0000004000407308 */ /* 0x000ff00000000800 */
[----:B------:R-:W3:Y:S01]  /*55d0*/  MUFU.EX2 R65, R65 ;  /* 0x0000004100417308 */ /* 0x000ee20000000800 */
[----:B-1----:R-:W-:Y:S01]  /*55e0*/  F2FP.SATFINITE.E4M3.F32.PACK_AB_MERGE_C R5, R63, R62, RZ ;  /* 0x0000003e3f05723e */ /* 0x002fe200048070ff */
[----:B------:R-:W-:-:S03]  /*55f0*/  FADD2 R30, R30.F32x2.HI_LO, R62.F32x2.HI_LO ;  /* 0x0000003e1e1e724b */ /* 0x000fc60000000000 */
[----:B------:R-:W-:-:S03]  /*5600*/  PRMT R10, R10, 0x5410, R5 ;  /* 0x000054100a0a7816 */ /* 0x000fc60000000005 */
[----:B------:R-:W-:Y:S08]  /*5610*/  MUFU.EX2 R66, R66 ;  /* 0x0000004200427308 */ /* 0x000ff00000000800 */
[----:B------:R-:W1:Y:S01]  /*5620*/  MUFU.EX2 R67, R67 ;  /* 0x0000004300437308 */ /* 0x000e620000000800 */
[----:B---3--:R-:W-:-:S07]  /*5630*/  F2FP.SATFINITE.E4M3.F32.PACK_AB_MERGE_C R11, R65, R64, RZ ;  /* 0x00000040410b723e */ /* 0x008fce00048070ff */
[----:B------:R-:W-:Y:S08]  /*5640*/  MUFU.EX2 R68, R68 ;  /* 0x0000004400447308 */ /* 0x000ff00000000800 */
[----:B------:R-:W3:Y:S01]  /*5650*/  MUFU.EX2 R69, R69 ;  /* 0x0000004500457308 */ /* 0x000ee20000000800 */
[----:B-1----:R-:W-:-:S04]  /*5660*/  F2FP.SATFINITE.E4M3.F32.PACK_AB_MERGE_C R4, R67, R66, RZ ;  /* 0x000000424304723e */ /* 0x002fc800048070ff */
[----:B------:R-:W-:-:S03]  /*5670*/  PRMT R11, R11, 0x5410, R4 ;  /* 0x000054100b0b7816 */ /* 0x000fc60000000004 */
[----:B------:R-:W-:Y:S08]  /*5680*/  MUFU.EX2 R70, R70 ;  /* 0x0000004600467308 */ /* 0x000ff00000000800 */
[----:B------:R-:W1:Y:S01]  /*5690*/  MUFU.EX2 R71, R71 ;  /* 0x0000004700477308 */ /* 0x000e620000000800 */
[----:B---3--:R-:W-:Y:S01]  /*56a0*/  F2FP.SATFINITE.E4M3.F32.PACK_AB_MERGE_C R12, R69, R68, RZ ;  /* 0x00000044450c723e */ /* 0x008fe200048070ff */
[----:B------:R-:W-:-:S06]  /*56b0*/  FADD2 R28, R28.F32x2.HI_LO, R68.F32x2.HI_LO ;  /* 0x000000441c1c724b */ /* 0x000fcc0000000000 */
        /* <DEDUP_REMOVED lines=15> */
[----:B------:R-:W-:-:S04]  /*57b0*/  FADD2 R32, R32.F32x2.HI_LO, R56.F32x2.HI_LO ;  /* 0x000000382020724b */ /* 0x000fc80000000000 */
[----:B------:R-:W-:Y:S02]  /*57c0*/  FADD2 R32, R32.F32x2.HI_LO, R64.F32x2.HI_LO ;  /* 0x000000402020724b */ /* 0x000fe40000000000 */
[----:B------:R-:W-:Y:S02]  /*57d0*/  MUFU.EX2 R76, R76 ;  /* 0x0000004c004c7308 */ /* 0x000fe40000000800 */
[----:B------:R-:W-:-:S06]  /*57e0*/  FADD2 R32, R32.F32x2.HI_LO, R72.F32x2.HI_LO ;  /* 0x000000482020724b */ /* 0x000fcc0000000000 */
[----:B------:R-:W3:Y:S01]  /*57f0*/  MUFU.EX2 R77, R77 ;  /* 0x0000004d004d7308 */ /* 0x000ee20000000800 */
[----:B-1----:R-:W-:Y:S01]  /*5800*/  F2FP.SATFINITE.E4M3.F32.PACK_AB_MERGE_C R6, R59, R58, RZ ;  /* 0x0000003a3b06723e */ /* 0x002fe200048070ff */
[----:B------:R-:W-:-:S03]  /*5810*/  FADD2 R88, R88.F32x2.HI_LO, R58.F32x2.HI_LO ;  /* 0x0000003a5858724b */ /* 0x000fc60000000000 */
[----:B------:R-:W-:Y:S01]  /*5820*/  PRMT R9, R9, 0x5410, R6 ;  /* 0x0000541009097816 */ /* 0x000fe20000000006 */
[----:B------:R-:W-:Y:S02]  /*5830*/  FADD2 R88, R88.F32x2.HI_LO, R66.F32x2.HI_LO ;  /* 0x000000425858724b */ /* 0x000fe40000000000 */
[----:B------:R-:W-:Y:S02]  /*5840*/  MUFU.EX2 R78, R78 ;  /* 0x0000004e004e7308 */ /* 0x000fe40000000800 */
[----:B------:R-:W-:-:S06]  /*5850*/  FADD2 R88, R88.F32x2.HI_LO, R74.F32x2.HI_LO ;  /* 0x0000004a5858724b */ /* 0x000fcc0000000000 */
        /* <DEDUP_REMOVED lines=17> */
[----:B------:R-:W-:Y:S01]  /*5970*/  MUFU.EX2 R126, R126 ;  /* 0x0000007e007e7308 */ /* 0x000fe20000000800 */
[----:B------:R1:W-:Y:S01]  /*5980*/  STTM.x8 tmem[UR5], R8 ;  /* 0x00000008000079ed */ /* 0x0003e200081c0005 */
[----:B------:R-:W-:-:S06]  /*5990*/  R2UR UR5, R139 ;  /* 0x000000008b0572ca */ /* 0x000fcc00000e0000 */
[----:B------:R-:W4:Y:S01]  /*59a0*/  MUFU.EX2 R127, R127 ;  /* 0x0000007f007f7308 */ /* 0x000f220000000800 */
[----:B---3--:R-:W-:-:S07]  /*59b0*/  F2FP.SATFINITE.E4M3.F32.PACK_AB_MERGE_C R6, R125, R124, RZ ;  /* 0x0000007c7d06723e */ /* 0x008fce00048070ff */
[----:B------:R-:W-:Y:S08]  /*59c0*/  MUFU.EX2 R128, R128 ;  /* 0x0000008000807308 */ /* 0x000ff00000000800 */
[----:B------:R-:W3:Y:S01]  /*59d0*/  MUFU.EX2 R129, R129 ;  /* 0x0000008100817308 */ /* 0x000ee20000000800 */
[----:B----4-:R-:W-:-:S04]  /*59e0*/  F2FP.SATFINITE.E4M3.F32.PACK_AB_MERGE_C R7, R127, R126, RZ ;  /* 0x0000007e7f07723e */ /* 0x010fc800048070ff */
        /* <DEDUP_REMOVED lines=34> */
[----:B-1----:R-:W-:Y:S01]  /*5c10*/  F2FP.SATFINITE.E4M3.F32.PACK_AB_MERGE_C R14, R13, R12, RZ ;  /* 0x0000000c0d0e723e */ /* 0x002fe200048070ff */
[----:B------:R-:W-:-:S03]  /*5c20*/  FFMA2 R50, R152.F32x2.HI_LO, R164.F32, R165.F32 ;  /* 0x000000a498327249 */ /* 0x000fc600012000a5 */
[----:B------:R-:W-:Y:S01]  /*5c30*/  PRMT R11, R11, 0x5410, R14 ;  /* 0x000054100b0b7816 */ /* 0x000fe2000000000e */
[-CC-:B------:R-:W-:Y:S02]  /*5c40*/  FFMA2 R14, R44.F32x2.HI_LO, R164.reuse.F32, R165.reuse.F32 ;  /* 0x000000a42c0e7249 */ /* 0x180fe400012000a5 */
[----:B------:R-:W-:Y:S01]  /*5c50*/  MUFU.EX2 R118, R118 ;  /* 0x0000007600767308 */ /* 0x000fe20000000800 */
[-CC-:B------:R-:W-:Y:S02]  /*5c60*/  FFMA2 R44, R146.F32x2.HI_LO, R164.reuse.F32, R165.reuse.F32 ;  /* 0x000000a4922c7249 */ /* 0x180fe400012000a5 */
[----:B------:R-:W-:-:S05]  /*5c70*/  FFMA2 R146, R156.F32x2.HI_LO, R164.F32, R165.F32 ;  /* 0x000000a49c927249 */ /* 0x000fca00012000a5 */
[----:B------:R-:W1:Y:S01]  /*5c80*/  MUFU.EX2 R119, R119 ;  /* 0x0000007700777308 */ /* 0x000e620000000800 */
[----:B---3--:R-:W-:Y:S01]  /*5c90*/  F2FP.SATFINITE.E4M3.F32.PACK_AB_MERGE_C R4, R117, R116, RZ ;  /* 0x000000747504723e */ /* 0x008fe200048070ff */
[----:B------:R-:W-:-:S04]  /*5ca0*/  FADD2 R28, R28.F32x2.HI_LO, R116.F32x2.HI_LO ;  /* 0x000000741c1c724b */ /* 0x000fc80000000000 */
[----:B------:R-:W-:Y:S02]  /*5cb0*/  FADD2 R28, R28.F32x2.HI_LO, R124.F32x2.HI_LO ;  /* 0x0000007c1c1c724b */ /* 0x000fe40000000000 */
[----:B------:R-:W-:Y:S02]  /*5cc0*/  MUFU.EX2 R120, R120 ;  /* 0x0000007800787308 */ /* 0x000fe40000000800 */
[----:B------:R-:W-:-:S04]  /*5cd0*/  FADD2 R28, R28.F32x2.HI_LO, R132.F32x2.HI_LO ;  /* 0x000000841c1c724b */ /* 0x000fc80000000000 */
[----:B------:R-:W-:Y:S02]  /*5ce0*/  FADD2 R28, R28.F32x2.HI_LO, R144.F32x2.HI_LO ;  /* 0x000000901c1c724b */ /* 0x000fe40000000000 */
[----:B------:R-:W3:Y:S01]  /*5cf0*/  MUFU.EX2 R121, R121 ;  /* 0x0000007900797308 */ /* 0x000ee20000000800 */
[----:B-1----:R-:W-:Y:S01]  /*5d00*/  F2FP.SATFINITE.E4M3.F32.PACK_AB_MERGE_C R49, R119, R118, RZ ;  /* 0x000000767731723e */ /* 0x002fe200048070ff */
[----:B------:R-:W-:-:S03]  /*5d10*/  FADD2 R30, R30.F32x2.HI_LO, R118.F32x2.HI_LO ;  /* 0x000000761e1e724b */ /* 0x000fc60000000000 */
[----:B------:R-:W-:Y:S01]  /*5d20*/  PRMT R4, R4, 0x5410, R49 ;  /* 0x0000541004047816 */ /* 0x000fe20000000031 */
[----:B------:R-:W-:Y:S02]  /*5d30*/  FADD2 R30, R30.F32x2.HI_LO, R126.F32x2.HI_LO ;  /* 0x0000007e1e1e724b */ /* 0x000fe40000000000 */
[----:B------:R-:W-:Y:S02]  /*5d40*/  MUFU.EX2 R122, R122 ;  /* 0x0000007a007a7308 */ /* 0x000fe40000000800 */
[----:B------:R-:W-:-:S04]  /*5d50*/  FADD2 R30, R30.F32x2.HI_LO, R134.F32x2.HI_LO ;  /* 0x000000861e1e724b */ /* 0x000fc80000000000 */
[----:B------:R-:W-:Y:S02]  /*5d60*/  FADD2 R30, R30.F32x2.HI_LO, R16.F32x2.HI_LO ;  /* 0x000000101e1e724b */ /* 0x000fe40000000000 */
        /* <DEDUP_REMOVED lines=11> */
[-CC-:B------:R-:W-:Y:S02]  /*5e20*/  FFMA2 R48, R148.F32x2.HI_LO, R164.reuse.F32, R165.reuse.F32 ;  /* 0x000000a494307249 */ /* 0x180fe400012000a5 */
[----:B------:R-:W-:Y:S01]  /*5e30*/  MUFU.EX2 R36, R36 ;  /* 0x0000002400247308 */ /* 0x000fe20000000800 */
[----:B------:R-:W-:Y:S01]  /*5e40*/  FFMA2 R148, R158.F32x2.HI_LO, R164.F32, R165.F32 ;  /* 0x000000a49e947249 */ /* 0x000fe200012000a5 */
[----:B------:R1:W-:Y:S01]  /*5e50*/  STTM.x8 tmem[UR5], R4 ;  /* 0x00000004000079ed */ /* 0x0003e200081c0005 */
[----:B------:R-:W-:Y:S01]  /*5e60*/  R2UR UR5, R140 ;  /* 0x000000008c0572ca */ /* 0x000fe200000e0000 */
[----:B------:R-:W4:Y:S02]  /*5e70*/  FENCE.VIEW.ASYNC.T ;  /* 0x00000000000073c6 */ /* 0x000f240000000200 */
[----:B----4-:R2:W-:Y:S01]  /*5e80*/  SYNCS.ARRIVE.TRANS64.ART0 RZ, [UR4+0x98], R141 ;  /* 0x0000988dffff79a7 */ /* 0x0105e20008500004 */
[----:B------:R-:W-:Y:S01]  /*5e90*/  FADD2 R88, R88.F32x2.HI_LO, R130.F32x2.HI_LO ;  /* 0x000000825858724b */ /* 0x000fe20000000000 */
[----:B------:R-:W4:Y:S01]  /*5ea0*/  MUFU.EX2 R37, R37 ;  /* 0x0000002500257308 */ /* 0x000f220000000800 */
[----:B---3--:R-:W-:-:S02]  /*5eb0*/  FADD2 R28, R28.F32x2.HI_LO, R14.F32x2.HI_LO ;  /* 0x0000000e1c1c724b */ /* 0x008fc40000000000 */
[----:B------:R-:W-:-:S04]  /*5ec0*/  FADD2 R88, R88.F32x2.HI_LO, R42.F32x2.HI_LO ;  /* 0x0000002a5858724b */ /* 0x000fc80000000000 */
[----:B------:R-:W-:Y:S01]  /*5ed0*/  FADD2 R88, R88.F32x2.HI_LO, R12.F32x2.HI_LO ;  /* 0x0000000c5858724b */ /* 0x000fe20000000000 */
[----:B------:R-:W-:Y:S08]  /*5ee0*/  MUFU.EX2 R38, R38 ;  /* 0x0000002600267308 */ /* 0x000ff00000000800 */
[----:B------:R-:W3:Y:S01]  /*5ef0*/  MUFU.EX2 R39, R39 ;  /* 0x0000002700277308 */ /* 0x000ee20000000800 */
[----:B----4-:R-:W-:-:S07]  /*5f00*/  FADD2 R30, R30.F32x2.HI_LO, R36.F32x2.HI_LO ;  /* 0x000000241e1e724b */ /* 0x010fce0000000000 */
[----:B------:R-:W-:Y:S01]  /*5f10*/  MUFU.EX2 R44, R44 ;  /* 0x0000002c002c7308 */ /* 0x000fe20000000800 */
[----:B-1----:R-:W-:-:S07]  /*5f20*/  F2FP.SATFINITE.E4M3.F32.PACK_AB_MERGE_C R5, R37, R36, RZ ;  /* 0x000000242505723e */ /* 0x002fce00048070ff */
[----:B------:R-:W1:Y:S01]  /*5f30*/  MUFU.EX2 R45, R45 ;  /* 0x0000002d002d7308 */ /* 0x000e620000000800 */
[----:B------:R-:W-:Y:S01]  /*5f40*/  F2FP.SATFINITE.E4M3.F32.PACK_AB_MERGE_C R4, R15, R14, RZ ;  /* 0x0000000e0f04723e */ /* 0x000fe200048070ff */
[----:B---3--:R-:W-:-:S03]  /*5f50*/  FADD2 R32, R32.F32x2.HI_LO, R38.F32x2.HI_LO ;  /* 0x000000262020724b */ /* 0x008fc60000000000 */
[----:B------:R-:W-:Y:S02]  /*5f60*/  PRMT R4, R4, 0x5410, R5 ;  /* 0x0000541004047816 */ /* 0x000fe40000000005 */
[----:B------:R-:W-:Y:S01]  /*5f70*/  F2FP.SATFINITE.E4M3.F32.PACK_AB_MERGE_C R5, R39, R38, RZ ;  /* 0x000000262705723e */ /* 0x000fe200048070ff */
        /* <DEDUP_REMOVED lines=49> */
[----:B------:R-:W-:Y:S01]  /*6290*/  PRMT R10, R10, 0x5410, R11 ;  /* 0x000054100a0a7816 */ /* 0x000fe2000000000b */
[----:B------:R-:W-:Y:S02]  /*62a0*/  FADD2 R28, R28.F32x2.HI_LO, R30.F32x2.HI_LO ;  /* 0x0000001e1c1c724b */ /* 0x000fe40000000000 */
[----:B------:R-:W-:Y:S08]  /*62b0*/  MUFU.EX2 R34, R34 ;  /* 0x0000002200227308 */ /* 0x000ff00000000800 */
[----:B------:R-:W1:Y:S01]  /*62c0*/  MUFU.EX2 R35, R35 ;  /* 0x0000002300237308 */ /* 0x000e620000000800 */
[----:B---3--:R-:W-:Y:S01]  /*62d0*/  F2FP.SATFINITE.E4M3.F32.PACK_AB_MERGE_C R11, R149, R148, RZ ;  /* 0x00000094950b723e */ /* 0x008fe200048070ff */
[----:B------:R-:W-:Y:S01]  /*62e0*/  FADD2 R32, R32.F32x2.HI_LO, R148.F32x2.HI_LO ;  /* 0x000000942020724b */ /* 0x000fe20000000000 */
[----:B-1----:R-:W-:Y:S01]  /*62f0*/  F2FP.SATFINITE.E4M3.F32.PACK_AB_MERGE_C R150, R35, R34, RZ ;  /* 0x000000222396723e */ /* 0x002fe200048070ff */
[----:B------:R-:W-:-:S03]  /*6300*/  FADD2 R88, R88.F32x2.HI_LO, R34.F32x2.HI_LO ;  /* 0x000000225858724b */ /* 0x000fc60000000000 */
[----:B------:R-:W-:Y:S01]  /*6310*/  PRMT R11, R11, 0x5410, R150 ;  /* 0x000054100b0b7816 */ /* 0x000fe20000000096 */
[----:B------:R-:W-:-:S03]  /*6320*/  FADD2 R32, R32.F32x2.HI_LO, R88.F32x2.HI_LO ;  /* 0x000000582020724b */ /* 0x000fc60000000000 */
[----:B------:R1:W-:Y:S01]  /*6330*/  STTM.x8 tmem[UR5], R4 ;  /* 0x00000004000079ed */ /* 0x0003e200081c0005 */
[----:B------:R-:W3:Y:S02]  /*6340*/  FENCE.VIEW.ASYNC.T ;  /* 0x00000000000073c6 */ /* 0x000ee40000000200 */
[----:B---3--:R-:W-:Y:S01]  /*6350*/  NOP ;  /* 0x0000000000007918 */ /* 0x008fe20000000000 */
[----:B------:R2:W-:Y:S01]  /*6360*/  @P0 SYNCS.ARRIVE.TRANS64.ART0 RZ, [UR4+0xa0], R141 ;  /* 0x0000a08dffff09a7 */ /* 0x0005e20008500004 */
[----:B------:R-:W-:Y:S01]  /*6370*/  FADD2 R28, R28.F32x2.HI_LO, R32.F32x2.HI_LO ;  /* 0x000000201c1c724b */ /* 0x000fe20000000000 */
[----:B------:R-:W3:Y:S01]  /*6380*/  SYNCS.PHASECHK.TRANS64.TRYWAIT P1, [UR4+0xc8], RZ ;  /* 0x0000c8ffff0075a7 */ /* 0x000ee20008021104 */
[----:B-1----:R-:W-:-:S04]  /*6390*/  SHF.R.S32.HI R5, RZ, 0x1f, R160 ;  /* 0x0000001fff057819 */ /* 0x002fc800000114a0 */
[----:B------:R-:W-:-:S04]  /*63a0*/  LEA.HI R5, R5, R160, RZ, 0x7 ;  /* 0x000000a005057211 */ /* 0x000fc800078f38ff */
[----:B------:R-:W-:-:S04]  /*63b0*/  SHF.R.S32.HI R5, RZ, 0x7, R5 ;  /* 0x00000007ff057819 */ /* 0x000fc80000011405 */
[----:B------:R-:W-:-:S05]  /*63c0*/  VIMNMX R135, PT, PT, RZ, R5, !PT ;  /* 0x00000005ff877248 */ /* 0x000fca0007fe0100 */
[----:B------:R-:W-:-:S05]  /*63d0*/  IMAD.IADD R4, R84, 0x1, -R135 ;  /* 0x0000000154047824 */ /* 0x000fca00078e0a87 */
[----:B------:R-:W-:Y:S01]  /*63e0*/  ISETP.GE.AND P0, PT, R4, 0x1, PT ;  /* 0x000000010400780c */ /* 0x000fe20003f06270 */
[----:B--23--:R-:W-:-:S12]  /*63f0*/  @!P1 BRA `(.L_x_40) ;  /* 0x0000006c00cc9947 */ /* 0x00cfd80003800000 */
.L_x_97:
[----:B------:R-:W-:Y:S02]  /*6400*/  HFMA2 R132, -RZ, RZ, 0, 5.9604644775390625e-08 ;  /* 0x00000001ff847431 */ /* 0x000fe400000001ff */
[----:B------:R-:W-:Y:S01]  /*6410*/  FADD R133, R28, R29 ;  /* 0x0000001d1c857221 */ /* 0x000fe20000000000 */
[----:B------:R-:W-:Y:S01]  /*6420*/  MOV R134, 0x1 ;  /* 0x0000000100867802 */ /* 0x000fe20000000f00 */
[----:B------:R-:W-:Y:S06]  /*6430*/  @!P0 BRA `(.L_x_41) ;  /* 0x0000002800508947 */ /* 0x000fec0003800000 */
[----:B------:R-:W-:Y:S01]  /*6440*/  IMAD.IADD R158, R135, 0x1, -R113 ;  /* 0x00000001879e7824 */ /* 0x000fe200078e0a71 */
[----:B------:R-:W-:Y:S01]  /*6450*/  MOV R113, R163 ;  /* 0x000000a300717202 */ /* 0x000fe20000000f00 */
[----:B------:R-:W-:Y:S01]  /*6460*/  IMAD.IADD R161, R162, 0x1, R161 ;  /* 0x00000001a2a17824 */ /* 0x000fe200078e02a1 */
[----:B------:R-:W-:Y:S01]  /*6470*/  MOV R141, R84 ;  /* 0x00000054008d7202 */ /* 0x000fe20000000f00 */
[----:B------:R-:W-:Y:S01]  /*6480*/  IMAD.MOV.U32 R132, RZ, RZ, 0x1 ;  /* 0x00000001ff847424 */ /* 0x000fe200078e00ff */
[----:B------:R-:W-:Y:S01]  /*6490*/  MOV R134, 0x1 ;  /* 0x0000000100867802 */ /* 0x000fe20000000f00 */
[----:B------:R-:W-:-:S06]  /*64a0*/  UMOV UR6, URZ ;  /* 0x000000ff00067c82 */ /* 0x000fcc0008000000 */
.L_x_44:
[----:B------:R-:W-:Y:S01]  /*64b0*/  IMAD.U32 R6, R132, -0x80000000, RZ ;  /* 0x8000000084067824 */ /* 0x000fe200078e00ff */
[----:B------:R-:W2:Y:S01]  /*64c0*/  LDC R36, c[0x0][0x380] ;  /* 0x0000e000ff247b82 */ /* 0x000ea20000000800 */
[----:B------:R-:W-:Y:S02]  /*64d0*/  R2UR UR5, R85 ;  /* 0x00000000550572ca */ /* 0x000fe400000e0000 */
[----:B------:R-:W-:Y:S01]  /*64e0*/  IADD3 R141, PT, PT, R141, -0x1, RZ ;  /* 0xffffffff8d8d7810 */ /* 0x000fe20007ffe0ff */
[----:B------:R-:W3:Y:S02]  /*64f0*/  SYNCS.PHASECHK.TRANS64.TRYWAIT P0, [UR4+0x90], R6 ;  /* 0x00009006ff0075a7 */ /* 0x000ee40008001104 */
[----:B-123--:R-:W-:Y:S10]  /*6500*/  @!P0 BRA `(.L_x_42) ;  /* 0x0000006c00a08947 */ /* 0x00eff40003800000 */
.L_x_99:
[----:B------:R-:W-:Y:S01]  /*6510*/  VIMNMX R37, PT, PT, RZ, R141, !PT ;  /* 0x0000008dff257248 */ /* 0x000fe20007fe0100 */
[----:B-1----:R-:W1:Y:S01]  /*6520*/  LDTM.x32 R4, tmem[UR5] ;  /* 0x00000005000479ee */ /* 0x002e6200082c0000 */
[----:B------:R-:W-:Y:S01]  /*6530*/  IMAD.MOV.U32 R146, RZ, RZ, -0x1 ;  /* 0xffffffffff927424 */ /* 0x000fe200078e00ff */
[----:B------:R-:W-:Y:S01]  /*6540*/  R2UR UR5, R86 ;  /* 0x00000000560572ca */ /* 0x000fe200000e0000 */
[----:B------:R-:W2:Y:S01]  /*6550*/  LDC R159, c[0x0][0x600] ;  /* 0x00018000ff9f7b82 */ /* 0x000ea20000000800 */
[----:B------:R-:W-:-:S04]  /*6560*/  IMAD R36, R37, 0x80, R36 ;  /* 0x0000008025247824 */ /* 0x000fc800078e0224 */
[----:B------:R-:W-:-:S05]  /*6570*/  IMAD.IADD R147, R36, 0x1, -R161 ;  /* 0x0000000124937824 */ /* 0x000fca00078e0aa1 */
[----:B------:R-:W-:Y:S02]  /*6580*/  VIADDMNMX R37, R147, 0x1f, RZ, !PT ;  /* 0x0000001f93257846 */ /* 0x000fe400078001ff */
[----:B------:R-:W3:Y:S01]  /*6590*/  LDTM.x32 R52, tmem[UR5] ;  /* 0x00000005003479ee */ /* 0x000ee200082c0000 */
[----:B------:R-:W-:Y:S02]  /*65a0*/  R2UR UR5, R87 ;  /* 0x00000000570572ca */ /* 0x000fe400000e0000 */
[--C-:B------:R-:W-:Y:S02]  /*65b0*/  SHF.R.U32.HI R36, RZ, R37, R146.reuse ;  /* 0x00000025ff247219 */ /* 0x100fe40000011692 */
[----:B------:R-:W-:Y:S02]  /*65c0*/  VIADDMNMX R153, R147, 0x5f, RZ, !PT ;  /* 0x0000005f93997846 */ /* 0x000fe400078001ff */
[----:B------:R-:W-:Y:S02]  /*65d0*/  R2P PR, R36, 0x7e ;  /* 0x0000007e24007804 */ /* 0x000fe40000000000 */
[----:B------:R-:W-:-:S03]  /*65e0*/  SHF.R.U32.HI R153, RZ, R153, R146 ;  /* 0x00000099ff997219 */ /* 0x000fc60000011692 */
[----:B-1----:R-:W-:Y:S02]  /*65f0*/  SEL R99, R5, 0xff800000, P1 ;  /* 0xff80000005637807 */ /* 0x002fe40000800000 */
[----:B------:R-:W-:Y:S02]  /*6600*/  SEL R88, R6, 0xff800000, P2 ;  /* 0xff80000006587807 */ /* 0x000fe40001000000 */
[----:B------:R-:W-:Y:S02]  /*6610*/  SEL R89, R7, 0xff800000, P3 ;  /* 0xff80000007597807 */ /* 0x000fe40001800000 */
[----:B------:R-:W-:Y:S02]  /*6620*/  SEL R90, R8, 0xff800000, P4 ;  /* 0xff800000085a7807 */ /* 0x000fe40002000000 */
[----:B------:R-:W-:Y:S02]  /*6630*/  SEL R91, R9, 0xff800000, P5 ;  /* 0xff800000095b7807 */ /* 0x000fe40002800000 */
[----:B------:R-:W-:-:S02]  /*6640*/  SEL R102, R10, 0xff800000, P6 ;  /* 0xff8000000a667807 */ /* 0x000fc40003000000 */
[C---:B------:R-:W-:Y:S02]  /*6650*/  R2P PR, R36.reuse.B1, 0x7f ;  /* 0x0000007f24007804 */ /* 0x040fe40000001000 */
[----:B------:R-:W-:-:S03]  /*6660*/  LOP3.LUT R5, R36, 0x1, RZ, 0xc0, !PT ;  /* 0x0000000124057812 */ /* 0x000fc600078ec0ff */
        /* <DEDUP_REMOVED lines=117> */
[----:B------:R-:W-:Y:S02]  /*6dc0*/  SEL R46, R46, 0xff800000, P2 ;  /* 0xff8000002e2e7807 */ /* 0x000fe40001000000 */
[----:B------:R-:W-:Y:S02]  /*6dd0*/  SEL R47, R47, 0xff800000, P3 ;  /* 0xff8000002f2f7807 */ /* 0x000fe40001800000 */
[----:B------:R-:W-:Y:S02]  /*6de0*/  SEL R148, R48, 0xff800000, P4 ;  /* 0xff80000030947807 */ /* 0x000fe40002000000 */
[----:B------:R-:W-:Y:S02]  /*6df0*/  SEL R149, R49, 0xff800000, P5 ;  /* 0xff80000031957807 */ /* 0x000fe40002800000 */
[----:B------:R-:W-:-:S02]  /*6e00*/  SEL R152, R50, 0xff800000, P6 ;  /* 0xff80000032987807 */ /* 0x000fc40003000000 */
[----:B------:R-:W-:Y:S02]  /*6e10*/  R2P PR, R154, 0x7e ;  /* 0x0000007e9a007804 */ /* 0x000fe40000000000 */
[----:B------:R-:W-:-:S03]  /*6e20*/  SEL R146, R44, 0xff800000, P0 ;  /* 0xff8000002c927807 */ /* 0x000fc60000000000 */
[----:B-1----:R-:W-:Y:S02]  /*6e30*/  SEL R151, R5, 0xff800000, P1 ;  /* 0xff80000005977807 */ /* 0x002fe40000800000 */
[----:B------:R-:W-:Y:S02]  /*6e40*/  SEL R44, R6, 0xff800000, P2 ;  /* 0xff800000062c7807 */ /* 0x000fe40001000000 */
[----:B------:R-:W-:Y:S01]  /*6e50*/  SEL R45, R7, 0xff800000, P3 ;  /* 0xff800000072d7807 */ /* 0x000fe20001800000 */
[----:B------:R-:W-:Y:S01]  /*6e60*/  IMAD.SHL.U32 R7, R2, 0x4, RZ ;  /* 0x0000000402077824 */ /* 0x000fe200078e00ff */
[----:B------:R-:W-:Y:S02]  /*6e70*/  SEL R48, R8, 0xff800000, P4 ;  /* 0xff80000008307807 */ /* 0x000fe40002000000 */
[----:B------:R-:W-:Y:S02]  /*6e80*/  SEL R49, R9, 0xff800000, P5 ;  /* 0xff80000009317807 */ /* 0x000fe40002800000 */
[----:B------:R-:W-:-:S02]  /*6e90*/  SEL R50, R10, 0xff800000, P6 ;  /* 0xff8000000a327807 */ /* 0x000fc40003000000 */
[C---:B------:R-:W-:Y:S02]  /*6ea0*/  R2P PR, R154.reuse.B1, 0x7f ;  /* 0x0000007f9a007804 */ /* 0x040fe40000001000 */
[----:B------:R-:W-:Y:S02]  /*6eb0*/  LOP3.LUT R5, R154, 0x1, RZ, 0xc0, !PT ;  /* 0x000000019a057812 */ /* 0x000fe400078ec0ff */
[----:B------:R-:W-:Y:S02]  /*6ec0*/  LOP3.LUT R7, R7, 0x1fc, RZ, 0xc0, !PT ;  /* 0x000001fc07077812 */ /* 0x000fe400078ec0ff */
[----:B------:R-:W-:Y:S02]  /*6ed0*/  SEL R12, R12, 0xff800000, P0 ;  /* 0xff8000000c0c7807 */ /* 0x000fe40000000000 */
[----:B------:R-:W-:Y:S02]  /*6ee0*/  SEL R13, R13, 0xff800000, P1 ;  /* 0xff8000000d0d7807 */ /* 0x000fe40000800000 */
[----:B------:R-:W-:-:S02]  /*6ef0*/  SEL R14, R14, 0xff800000, P2 ;  /* 0xff8000000e0e7807 */ /* 0x000fc40001000000 */
[----:B------:R-:W-:Y:S02]  /*6f00*/  SEL R15, R15, 0xff800000, P3 ;  /* 0xff8000000f0f7807 */ /* 0x000fe40001800000 */
[----:B------:R-:W-:Y:S02]  /*6f10*/  SEL R16, R16, 0xff800000, P4 ;  /* 0xff80000010107807 */ /* 0x000fe40002000000 */
[----:B------:R-:W-:Y:S02]  /*6f20*/  SEL R17, R17, 0xff800000, P5 ;  /* 0xff80000011117807 */ /* 0x000fe40002800000 */
[----:B------:R-:W-:Y:S02]  /*6f30*/  SEL R18, R18, 0xff800000, P6 ;  /* 0xff80000012127807 */ /* 0x000fe40003000000 */
[----:B------:R-:W-:-:S05]  /*6f40*/  R2P PR, R154.B2, 0x7f ;  /* 0x0000007f9a007804 */ /* 0x000fca0000002000 */
[----:B------:R-:W-:Y:S02]  /*6f50*/  SEL R20, R20, 0xff800000, P0 ;  /* 0xff80000014147807 */ /* 0x000fe40000000000 */
[----:B------:R-:W-:Y:S02]  /*6f60*/  ISETP.NE.U32.AND P0, PT, R5, 0x1, PT ;  /* 0x000000010500780c */ /* 0x000fe40003f05070 */
[----:B------:R-:W-:Y:S02]  /*6f70*/  FMNMX3 R5, R113, R98, R99, !PT ;  /* 0x0000006271057276 */ /* 0x000fe40007800063 */
[----:B------:R-:W-:Y:S02]  /*6f80*/  SEL R150, R4, 0xff800000, !P0 ;  /* 0xff80000004967807 */ /* 0x000fe40004000000 */
[----:B------:R-:W-:Y:S02]  /*6f90*/  FMNMX R4, R88, R89, !PT ;  /* 0x0000005958047209 */ /* 0x000fe40007800000 */
        /* <DEDUP_REMOVED lines=24> */
[----:B------:R-:W-:-:S02]  /*7120*/  SEL R21, R21, 0xff800000, P1 ;  /* 0xff80000015157807 */ /* 0x000fc40000800000 */
[----:B------:R-:W-:Y:S02]  /*7130*/  SEL R22, R22, 0xff800000, P2 ;  /* 0xff80000016167807 */ /* 0x000fe40001000000 */
[----:B------:R-:W-:Y:S02]  /*7140*/  SEL R23, R23, 0xff800000, P3 ;  /* 0xff80000017177807 */ /* 0x000fe40001800000 */
[----:B------:R-:W-:Y:S02]  /*7150*/  SEL R24, R24, 0xff800000, P4 ;  /* 0xff80000018187807 */ /* 0x000fe40002000000 */
[----:B------:R-:W-:Y:S02]  /*7160*/  SEL R25, R25, 0xff800000, P5 ;  /* 0xff80000019197807 */ /* 0x000fe40002800000 */
[----:B------:R-:W-:Y:S02]  /*7170*/  SEL R26, R26, 0xff800000, P6 ;  /* 0xff8000001a1a7807 */ /* 0x000fe40003000000 */
[----:B------:R-:W-:-:S02]  /*7180*/  R2P PR, R154.B3, 0x7f ;  /* 0x0000007f9a007804 */ /* 0x000fc40000003000 */
[----:B------:R-:W-:Y:S02]  /*7190*/  FMNMX3 R5, R5, R12, R13, !PT ;  /* 0x0000000c05057276 */ /* 0x000fe4000780000d */
[----:B------:R-:W-:Y:S02]  /*71a0*/  FMNMX3 R4, R4, R14, R15, !PT ;  /* 0x0000000e04047276 */ /* 0x000fe4000780000f */
[----:B------:R-:W-:Y:S02]  /*71b0*/  SEL R28, R28, 0xff800000, P0 ;  /* 0xff8000001c1c7807 */ /* 0x000fe40000000000 */
[----:B------:R-:W-:Y:S02]  /*71c0*/  FMNMX3 R5, R5, R20, R21, !PT ;  /* 0x0000001405057276 */ /* 0x000fe40007800015 */
[----:B------:R-:W-:Y:S02]  /*71d0*/  FMNMX3 R4, R4, R22, R23, !PT ;  /* 0x0000001604047276 */ /* 0x000fe40007800017 */
[----:B------:R-:W-:-:S02]  /*71e0*/  SEL R29, R29, 0xff800000, P1 ;  /* 0xff8000001d1d7807 */ /* 0x000fc40000800000 */
[----:B------:R-:W-:Y:S02]  /*71f0*/  SEL R30, R30, 0xff800000, P2 ;  /* 0xff8000001e1e7807 */ /* 0x000fe40001000000 */
[----:B------:R-:W-:Y:S02]  /*7200*/  SEL R31, R31, 0xff800000, P3 ;  /* 0xff8000001f1f7807 */ /* 0x000fe40001800000 */
[----:B------:R-:W-:Y:S02]  /*7210*/  FMNMX3 R5, R5, R28, R29, !PT ;  /* 0x0000001c05057276 */ /* 0x000fe4000780001d */
[----:B------:R-:W-:Y:S02]  /*7220*/  FMNMX3 R4, R4, R30, R31, !PT ;  /* 0x0000001e04047276 */ /* 0x000fe4000780001f */
[----:B------:R-:W-:Y:S02]  /*7230*/  ISETP.GT.AND P0, PT, R153, -0x1, PT ;  /* 0xffffffff9900780c */ /* 0x000fe40003f04270 */
[----:B------:R-:W-:-:S02]  /*7240*/  FMNMX R160, R5, R4, !PT ;  /* 0x0000000405a07209 */ /* 0x000fc40007800000 */
[----:B------:R-:W-:Y:S02]  /*7250*/  FMNMX R5, R90, R91, !PT ;  /* 0x0000005b5a057209 */ /* 0x000fe40007800000 */
[----:B------:R-:W-:Y:S02]  /*7260*/  FMNMX R4, R102, R103, !PT ;  /* 0x0000006766047209 */ /* 0x000fe40007800000 */
        /* <DEDUP_REMOVED lines=18> */
[----:B------:R-:W-:Y:S02]  /*7390*/  SEL R153, R51, 0xff800000, !P0 ;  /* 0xff80000033997807 */ /* 0x000fe40004000000 */
[----:B------:R-:W-:Y:S02]  /*73a0*/  LOP3.LUT P2, RZ, R154, 0x80, RZ, 0xc0, !PT ;  /* 0x000000809aff7812 */ /* 0x000fe4000784c0ff */
[----:B------:R-:W-:Y:S02]  /*73b0*/  FMNMX3 R5, R5, R40, R41, !PT ;  /* 0x0000002805057276 */ /* 0x000fe40007800029 */
[----:B------:R-:W-:-:S02]  /*73c0*/  FMNMX3 R4, R4, R42, R43, !PT ;  /* 0x0000002a04047276 */ /* 0x000fc4000780002b */
[----:B------:R-:W-:Y:S02]  /*73d0*/  LOP3.LUT P1, RZ, R154, 0x8000, RZ, 0xc0, !PT ;  /* 0x000080009aff7812 */ /* 0x000fe4000782c0ff */
[----:B------:R-:W-:Y:S02]  /*73e0*/  SEL R51, R11, 0xff800000, P2 ;  /* 0xff8000000b337807 */ /* 0x000fe40001000000 */
[----:B------:R-:W-:Y:S02]  /*73f0*/  FMNMX3 R5, R5, R148, R149, !PT ;  /* 0x0000009405057276 */ /* 0x000fe40007800095 */
[----:B------:R-:W-:Y:S02]  /*7400*/  FMNMX3 R4, R4, R152, R153, !PT ;  /* 0x0000009804047276 */ /* 0x000fe40007800099 */
[----:B------:R-:W-:Y:S02]  /*7410*/  LOP3.LUT P0, RZ, R154, 0x800000, RZ, 0xc0, !PT ;  /* 0x008000009aff7812 */ /* 0x000fe4000780c0ff */
[----:B------:R-:W-:-:S02]  /*7420*/  SEL R19, R19, 0xff800000, P1 ;  /* 0xff80000013137807 */ /* 0x000fc40000800000 */
[----:B------:R-:W-:Y:S02]  /*7430*/  FMNMX3 R5, R5, R48, R49, !PT ;  /* 0x0000003005057276 */ /* 0x000fe40007800031 */
[----:B------:R-:W-:Y:S02]  /*7440*/  FMNMX3 R4, R4, R50, R51, !PT ;  /* 0x0000003204047276 */ /* 0x000fe40007800033 */
[----:B------:R-:W-:Y:S02]  /*7450*/  ISETP.GT.AND P3, PT, R154, -0x1, PT ;  /* 0xffffffff9a00780c */ /* 0x000fe40003f64270 */
[----:B------:R-:W-:Y:S02]  /*7460*/  SEL R27, R27, 0xff800000, P0 ;  /* 0xff8000001b1b7807 */ /* 0x000fe40000000000 */
[----:B------:R-:W-:Y:S02]  /*7470*/  FMNMX3 R5, R5, R16, R17, !PT ;  /* 0x0000001005057276 */ /* 0x000fe40007800011 */
[----:B------:R-:W-:-:S02]  /*7480*/  FMNMX3 R4, R4, R18, R19, !PT ;  /* 0x0000001204047276 */ /* 0x000fc40007800013 */
[----:B------:R-:W-:Y:S02]  /*7490*/  SEL R155, R35, 0xff800000, !P3 ;  /* 0xff800000239b7807 */ /* 0x000fe40005800000 */
[----:B------:R-:W-:Y:S02]  /*74a0*/  SEL R156, R32, 0xff800000, P4 ;  /* 0xff800000209c7807 */ /* 0x000fe40002000000 */
[----:B------:R-:W-:Y:S02]  /*74b0*/  SEL R157, R33, 0xff800000, P5 ;  /* 0xff800000219d7807 */ /* 0x000fe40002800000 */
[----:B------:R-:W-:Y:S02]  /*74c0*/  SEL R154, R34, 0xff800000, P6 ;  /* 0xff800000229a7807 */ /* 0x000fe40003000000 */
[----:B------:R-:W-:Y:S02]  /*74d0*/  FMNMX3 R5, R5, R24, R25, !PT ;  /* 0x0000001805057276 */ /* 0x000fe40007800019 */
[----:B------:R-:W-:-:S02]  /*74e0*/  FMNMX3 R4, R4, R26, R27, !PT ;  /* 0x0000001a04047276 */ /* 0x000fc4000780001b */
[----:B------:R-:W-:Y:S02]  /*74f0*/  FMNMX3 R5, R5, R156, R157, !PT ;  /* 0x0000009c05057276 */ /* 0x000fe4000780009d */
[----:B------:R-:W-:-:S04]  /*7500*/  FMNMX3 R4, R4, R154, R155, !PT ;  /* 0x0000009a04047276 */ /* 0x000fc8000780009b */
[----:B------:R-:W-:-:S04]  /*7510*/  FMNMX3 R160, R160, R5, R4, !PT ;  /* 0x00000005a0a07276 */ /* 0x000fc80007800004 */
[----:B------:R-:W-:-:S04]  /*7520*/  FSETP.NEU.AND P0, PT, R160, -INF , PT ;  /* 0xff800000a000780b */ /* 0x000fc80003f0d000 */
[----:B------:R-:W-:Y:S02]  /*7530*/  FSEL R162, R160, RZ, P0 ;  /* 0x000000ffa0a27208 */ /* 0x000fe40000000000 */
[----:B------:R-:W-:-:S03]  /*7540*/  ELECT P0, URZ, PT ;  /* 0x0000000000ff782f */ /* 0x000fc60003800000 */
[----:B------:R-:W-:-:S04]  /*7550*/  FADD R164, -R162, R113 ;  /* 0x00000071a2a47221 */ /* 0x000fc80000000100 */
[----:B--2---:R-:W-:-:S05]  /*7560*/  FMUL R164, R164, R159 ;  /* 0x0000009fa4a47220 */ /* 0x004fca0000400000 */
[----:B------:R-:W-:Y:S02]  /*7570*/  FSETP.GE.AND P1, PT, R164, -4, PT ;  /* 0xc0800000a400780b */ /* 0x000fe40003f26000 */
[----:B------:R-:W1:Y:S02]  /*7580*/  MUFU.EX2 R164, R164 ;  /* 0x000000a400a47308 */ /* 0x000e640000000800 */
[C---:B------:R-:W-:Y:S02]  /*7590*/  FSEL R162, R113.reuse, R162, P1 ;  /* 0x000000a271a27208 */ /* 0x040fe40000800000 */
[----:B------:R-:W-:-:S03]  /*75a0*/  FSEL R163, R113, R160, P1 ;  /* 0x000000a071a37208 */ /* 0x000fc60000800000 */
[----:B------:R-:W-:-:S04]  /*75b0*/  FFMA R162, -R162, R159, 8 ;  /* 0x41000000a2a27423 */ /* 0x000fc8000000019f */
[-CC-:B------:R-:W-:Y:S02]  /*75c0*/  FFMA2 R32, R98.F32x2.HI_LO, R159.reuse.F32, R162.reuse.F32 ;  /* 0x0000009f62207249 */ /* 0x180fe400012000a2 */
[-CC-:B------:R-:W-:Y:S02]  /*75d0*/  FFMA2 R34, R88.F32x2.HI_LO, R159.reuse.F32, R162.reuse.F32 ;  /* 0x0000009f58227249 */ /* 0x180fe400012000a2 */
[-CC-:B------:R-:W-:Y:S02]  /*75e0*/  FFMA2 R88, R90.F32x2.HI_LO, R159.reuse.F32, R162.reuse.F32 ;  /* 0x0000009f5a587249 */ /* 0x180fe400012000a2 */
[-CC-:B------:R-:W-:Y:S01]  /*75f0*/  FFMA2 R90, R102.F32x2.HI_LO, R159.reuse.F32, R162.reuse.F32 ;  /* 0x0000009f665a7249 */ /* 0x180fe200012000a2 */
[----:B------:R-:W-:Y:S01]  /*7600*/  MUFU.EX2 R32, R32 ;  /* 0x0000002000207308 */ /* 0x000fe20000000800 */
[-CC-:B------:R-:W-:Y:S01]  /*7610*/  FFMA2 R92, R92.F32x2.HI_LO, R159.reuse.F32, R162.reuse.F32 ;  /* 0x0000009f5c5c7249 */ /* 0x180fe200012000a2 */
[----:B-1----:R-:W-:Y:S01]  /*7620*/  FSEL R164, R164, 1, !P1 ;  /* 0x3f800000a4a47808 */ /* 0x002fe20004800000 */
[----:B------:R-:W-:-:S02]  /*7630*/  FFMA2 R94, R94.F32x2.HI_LO, R159.F32, R162.F32 ;  /* 0x0000009f5e5e7249 */ /* 0x000fc400012000a2 */
[-CC-:B------:R-:W-:Y:S02]  /*7640*/  FFMA2 R96, R96.F32x2.HI_LO, R159.reuse.F32, R162.reuse.F32 ;  /* 0x0000009f60607249 */ /* 0x180fe400012000a2 */
[-CC-:B------:R-:W-:Y:S01]  /*7650*/  FFMA2 R98, R108.F32x2.HI_LO, R159.reuse.F32, R162.reuse.F32 ;  /* 0x0000009f6c627249 */ /* 0x180fe200012000a2 */
[----:B------:R-:W1:Y:S01]  /*7660*/  MUFU.EX2 R33, R33 ;  /* 0x0000002100217308 */ /* 0x000e620000000800 */
[-CC-:B------:R-:W-:Y:S01]  /*7670*/  FFMA2 R100, R100.F32x2.HI_LO, R159.reuse.F32, R162.reuse.F32 ;  /* 0x0000009f64647249 */ /* 0x180fe200012000a2 */
[----:B------:R2:W-:Y:S01]  /*7680*/  STS [R7+UR4+0x10c], R164 ;  /* 0x00010ca407007988 */ /* 0x0005e20008000804 */
        /* <DEDUP_REMOVED lines=8> */
[----:B------:R-:W3:Y:S01]  /*7710*/  MUFU.EX2 R35, R35 ;  /* 0x0000002300237308 */ /* 0x000ee20000000800 */
[----:B-1----:R-:W-:Y:S01]  /*7720*/  F2FP.SATFINITE.E4M3.F32.PACK_AB_MERGE_C R4, R33, R32, RZ ;  /* 0x000000202104723e */ /* 0x002fe200048070ff */
[-CC-:B------:R-:W-:Y:S02]  /*7730*/  FFMA2 R52, R52.F32x2.HI_LO, R159.reuse.F32, R162.reuse.F32 ;  /* 0x0000009f34347249 */ /* 0x180fe400012000a2 */
[-CC-:B------:R-:W-:Y:S02]  /*7740*/  FFMA2 R54, R54.F32x2.HI_LO, R159.reuse.F32, R162.reuse.F32 ;  /* 0x0000009f36367249 */ /* 0x180fe400012000a2 */
[----:B------:R-:W-:-:S02]  /*7750*/  FFMA2 R56, R56.F32x2.HI_LO, R159.F32, R162.F32 ;  /* 0x0000009f38387249 */ /* 0x000fc400012000a2 */
[----:B------:R-:W-:Y:S01]  /*7760*/  MUFU.EX2 R88, R88 ;  /* 0x0000005800587308 */ /* 0x000fe20000000800 */
[-CC-:B------:R-:W-:Y:S02]  /*7770*/  FFMA2 R58, R58.F32x2.HI_LO, R159.reuse.F32, R162.reuse.F32 ;  /* 0x0000009f3a3a7249 */ /* 0x180fe400012000a2 */
[-CC-:B------:R-:W-:Y:S02]  /*7780*/  FFMA2 R60, R60.F32x2.HI_LO, R159.reuse.F32, R162.reuse.F32 ;  /* 0x0000009f3c3c7249 */ /* 0x180fe400012000a2 */
[-CC-:B------:R-:W-:Y:S02]  /*7790*/  FFMA2 R62, R62.F32x2.HI_LO, R159.reuse.F32, R162.reuse.F32 ;  /* 0x0000009f3e3e7249 */ /* 0x180fe400012000a2 */
[-CC-:B------:R-:W-:Y:S01]  /*77a0*/  FFMA2 R64, R64.F32x2.HI_LO, R159.reuse.F32, R162.reuse.F32 ;  /* 0x0000009f40407249 */ /* 0x180fe200012000a2 */
[----:B------:R-:W1:Y:S01]  /*77b0*/  MUFU.EX2 R89, R89 ;  /* 0x0000005900597308 */ /* 0x000e620000000800 */
[----:B---3--:R-:W-:Y:S01]  /*77c0*/  F2FP.SATFINITE.E4M3.F32.PACK_AB_MERGE_C R5, R35, R34, RZ ;  /* 0x000000222305723e */ /* 0x008fe200048070ff */
[----:B------:R-:W-:-:S02]  /*77d0*/  FFMA2 R66, R66.F32x2.HI_LO, R159.F32, R162.F32 ;  /* 0x0000009f42427249 */ /* 0x000fc400012000a2 */
[-CC-:B------:R-:W-:Y:S01]  /*77e0*/  FFMA2 R68, R68.F32x2.HI_LO, R159.reuse.F32, R162.reuse.F32 ;  /* 0x0000009f44447249 */ /* 0x180fe200012000a2 */
[----:B------:R-:W-:Y:S01]  /*77f0*/  PRMT R4, R4, 0x5410, R5 ;  /* 0x0000541004047816 */ /* 0x000fe20000000005 */
[-CC-:B------:R-:W-:Y:S02]  /*7800*/  FFMA2 R70, R70.F32x2.HI_LO, R159.reuse.F32, R162.reuse.F32 ;  /* 0x0000009f46467249 */ /* 0x180fe400012000a2 */
[----:B------:R-:W-:Y:S01]  /*7810*/  MUFU.EX2 R90, R90 ;  /* 0x0000005a005a7308 */ /* 0x000fe20000000800 */
[-CC-:B------:R-:W-:Y:S02]  /*7820*/  FFMA2 R72, R72.F32x2.HI_LO, R159.reuse.F32, R162.reuse.F32 ;  /* 0x0000009f48487249 */ /* 0x180fe400012000a2 */
[-CC-:B------:R-:W-:Y:S02]  /*7830*/  FFMA2 R74, R74.F32x2.HI_LO, R159.reuse.F32, R162.reuse.F32 ;  /* 0x0000009f4a4a7249 */ /* 0x180fe400012000a2 */
[-CC-:B------:R-:W-:Y:S02]  /*7840*/  FFMA2 R76, R76.F32x2.HI_LO, R159.reuse.F32, R162.reuse.F32 ;  /* 0x0000009f4c4c7249 */ /* 0x180fe400012000a2 */
[-CC-:B------:R-:W-:Y:S01]  /*7850*/  FFMA2 R120, R124.F32x2.HI_LO, R159.reuse.F32, R162.reuse.F32 ;  /* 0x0000009f7c787249 */ /* 0x180fe200012000a2 */
[----:B------:R-:W3:Y:S01]  /*7860*/  MUFU.EX2 R91, R91 ;  /* 0x0000005b005b7308 */ /* 0x000ee20000000800 */
        /* <DEDUP_REMOVED lines=19> */
[-CC-:B------:R-:W-:Y:S01]  /*79a0*/  FFMA2 R48, R48.F32x2.HI_LO, R159.reuse.F32, R162.reuse.F32 ;  /* 0x0000009f30307249 */ /* 0x180fe200012000a2 */
        /* <DEDUP_REMOVED lines=11> */
[----:B--2---:R-:W-:Y:S01]  /*7a60*/  F2FP.SATFINITE.E4M3.F32.PACK_AB_MERGE_C R7, R95, R94, RZ ;  /* 0x0000005e5f07723e */ /* 0x004fe200048070ff */
[----:B------:R-:W-:-:S02]  /*7a70*/  FFMA2 R24, R24.F32x2.HI_LO, R159.F32, R162.F32 ;  /* 0x0000009f18187249 */ /* 0x000fc400012000a2 */
[-CC-:B------:R-:W-:Y:S01]  /*7a80*/  FFMA2 R26, R26.F32x2.HI_LO, R159.reuse.F32, R162.reuse.F32 ;  /* 0x0000009f1a1a7249 */ /* 0x180fe200012000a2 */
[----:B------:R-:W-:Y:S01]  /*7a90*/  PRMT R6, R6, 0x5410, R7 ;  /* 0x0000541006067816 */ /* 0x000fe20000000007 */
[----:B------:R-:W-:Y:S02]  /*7aa0*/  FFMA2 R28, R28.F32x2.HI_LO, R159.F32, R162.F32 ;  /* 0x0000009f1c1c7249 */ /* 0x000fe400012000a2 */
[----:B------:R-:W-:Y:S08]  /*7ab0*/  MUFU.EX2 R98, R98 ;  /* 0x0000006200627308 */ /* 0x000ff00000000800 */
[----:B------:R-:W2:Y:S01]  /*7ac0*/  MUFU.EX2 R99, R99 ;  /* 0x0000006300637308 */ /* 0x000ea20000000800 */
[----:B-1----:R-:W-:-:S07]  /*7ad0*/  F2FP.SATFINITE.E4M3.F32.PACK_AB_MERGE_C R7, R97, R96, RZ ;  /* 0x000000606107723e */ /* 0x002fce00048070ff */
[----:B------:R-:W-:Y:S08]  /*7ae0*/  MUFU.EX2 R100, R100 ;  /* 0x0000006400647308 */ /* 0x000ff00000000800 */
[----:B------:R-:W1:Y:S01]  /*7af0*/  MUFU.EX2 R101, R101 ;  /* 0x0000006500657308 */ /* 0x000e620000000800 */
[----:B--2---:R-:W-:-:S04]  /*7b00*/  F2FP.SATFINITE.E4M3.F32.PACK_AB_MERGE_C R8, R99, R98, RZ ;  /* 0x000000626308723e */ /* 0x004fc800048070ff */
[----:B------:R-:W-:-:S03]  /*7b10*/  PRMT R7, R7, 0x5410, R8 ;  /* 0x0000541007077816 */ /* 0x000fc60000000008 */
        /* <DEDUP_REMOVED lines=18> */
[----:B------:R-:W-:Y:S01]  /*7c40*/  MUFU.EX2 R116, R116 ;  /* 0x0000007400747308 */ /* 0x000fe20000000800 */
[----:B--2---:R-:W-:-:S04]  /*7c50*/  F2FP.SATFINITE.E4M3.F32.PACK_AB_MERGE_C R11, R111, R110, RZ ;  /* 0x0000006e6f0b723e */ /* 0x004fc800048070ff */
[----:B------:R-:W-:-:S03]  /*7c60*/  PRMT R10, R10, 0x5410, R11 ;  /* 0x000054100a0a7816 */ /* 0x000fc6000000000b */
[----:B------:R-:W1:Y:S08]  /*7c70*/  MUFU.EX2 R117, R117 ;  /* 0x0000007500757308 */ /* 0x000e700000000800 */
[----:B------:R-:W2:Y:S08]  /*7c80*/  MUFU.EX2 R115, R115 ;  /* 0x0000007300737308 */ /* 0x000eb00000000800 */
[----:B------:R-:W-:Y:S01]  /*7c90*/  MUFU.EX2 R52, R52 ;  /* 0x0000003400347308 */ /* 0x000fe20000000800 */
[----:B-1----:R-:W-:-:S07]  /*7ca0*/  F2FP.SATFINITE.E4M3.F32.PACK_AB_MERGE_C R118, R117, R116, RZ ;  /* 0x000000747576723e */ /* 0x002fce00048070ff */
[----:B------:R-:W-:Y:S01]  /*7cb0*/  MUFU.EX2 R53, R53 ;  /* 0x0000003500357308 */ /* 0x000fe20000000800 */
[----:B--2---:R-:W-:-:S04]  /*7cc0*/  F2FP.SATFINITE.E4M3.F32.PACK_AB_MERGE_C R11, R115, R114, RZ ;  /* 0x00000072730b723e */ /* 0x004fc800048070ff */
[----:B------:R-:W-:Y:S01]  /*7cd0*/  PRMT R11, R11, 0x5410, R118 ;  /* 0x000054100b0b7816 */ /* 0x000fe20000000076 */
[----:B------:R1:W-:Y:S06]  /*7ce0*/  BAR.ARV R3, 0x40 ;  /* 0x000100030000751d */ /* 0x0003ec0000002000 */
[----:B------:R-:W-:Y:S01]  /*7cf0*/  MUFU.EX2 R54, R54 ;  /* 0x0000003600367308 */ /* 0x000fe20000000800 */
[----:B------:R-:W-:Y:S01]  /*7d00*/  FFMA2 R118, R122.F32x2.HI_LO, R159.F32, R162.F32 ;  /* 0x0000009f7a767249 */ /* 0x000fe200012000a2 */
[----:B------:R2:W-:Y:S01]  /*7d10*/  STTM.x8 tmem[UR5], R4 ;  /* 0x00000004000079ed */ /* 0x0005e200081c0005 */
[----:B------:R-:W-:-:S05]  /*7d20*/  R2UR UR5, R138 ;  /* 0x000000008a0572ca */ /* 0x000fca00000e0000 */
[----:B------:R-:W2:Y:S08]  /*7d30*/  MUFU.EX2 R55, R55 ;  /* 0x0000003700377308 */ /* 0x000eb00000000800 */
[----:B------:R-:W-:Y:S08]  /*7d40*/  MUFU.EX2 R56, R56 ;  /* 0x0000003800387308 */ /* 0x000ff00000000800 */
[----:B------:R-:W3:Y:S08]  /*7d50*/  MUFU.EX2 R57, R57 ;  /* 0x0000003900397308 */ /* 0x000ef00000000800 */
[----:B------:R-:W-:Y:S01]  /*7d60*/  MUFU.EX2 R58, R58 ;  /* 0x0000003a003a7308 */ /* 0x000fe20000000800 */
[----:B--2---:R-:W-:-:S07]  /*7d70*/  F2FP.SATFINITE.E4M3.F32.PACK_AB_MERGE_C R5, R55, R54, RZ ;  /* 0x000000363705723e */ /* 0x004fce00048070ff */
[----:B------:R-:W2:Y:S01]  /*7d80*/  MUFU.EX2 R59, R59 ;  /* 0x0000003b003b7308 */ /* 0x000ea20000000800 */
[----:B------:R-:W-:-:S04]  /*7d90*/  F2FP.SATFINITE.E4M3.F32.PACK_AB_MERGE_C R4, R53, R52, RZ ;  /* 0x000000343504723e */ /* 0x000fc800048070ff */
[----:B------:R-:W-:Y:S02]  /*7da0*/  PRMT R4, R4, 0x5410, R5 ;  /* 0x0000541004047816 */ /* 0x000fe40000000005 */
[----:B---3--:R-:W-:Y:S01]  /*7db0*/  F2FP.SATFINITE.E4M3.F32.PACK_AB_MERGE_C R5, R57, R56, RZ ;  /* 0x000000383905723e */ /* 0x008fe200048070ff */
[----:B------:R-:W-:Y:S08]  /*7dc0*/  MUFU.EX2 R60, R60 ;  /* 0x0000003c003c7308 */ /* 0x000ff00000000800 */
[----:B------:R-:W3:Y:S01]  /*7dd0*/  MUFU.EX2 R61, R61 ;  /* 0x0000003d003d7308 */ /* 0x000ee20000000800 */
[----:B--2---:R-:W-:-:S04]  /*7de0*/  F2FP.SATFINITE.E4M3.F32.PACK_AB_MERGE_C R6, R59, R58, RZ ;  /* 0x0000003a3b06723e */ /* 0x004fc800048070ff */
[----:B------:R-:W-:-:S03]  /*7df0*/  PRMT R5, R5, 0x5410, R6 ;  /* 0x0000541005057816 */ /* 0x000fc60000000006 */
[----:B------:R-:W-:Y:S08]  /*7e00*/  MUFU.EX2 R62, R62 ;  /* 0x0000003e003e7308 */ /* 0x000ff00000000800 */
[----:B------:R-:W2:Y:S01]  /*7e10*/  MUFU.EX2 R63, R63 ;  /* 0x0000003f003f7308 */ /* 0x000ea20000000800 */
[----:B---3--:R-:W-:-:S07]  /*7e20*/  F2FP.SATFINITE.E4M3.F32.PACK_AB_MERGE_C R6, R61, R60, RZ ;  /* 0x0000003c3d06723e */ /* 0x008fce00048070ff */
        /* <DEDUP_REMOVED lines=29> */
[----:B------:R-:W-:Y:S01]  /*8000*/  MUFU.EX2 R82, R82 ;  /* 0x0000005200527308 */ /* 0x000fe20000000800 */
[----:B--2---:R-:W-:-:S04]  /*8010*/  F2FP.SATFINITE.E4M3.F32.PACK_AB_MERGE_C R11, R119, R118, RZ ;  /* 0x00000076770b723e */ /* 0x004fc800048070ff */
[----:B------:R-:W-:-:S03]  /*8020*/  PRMT R10, R10, 0x5410, R11 ;  /* 0x000054100a0a7816 */ /* 0x000fc6000000000b */
[----:B------:R-:W2:Y:S08]  /*8030*/  MUFU.EX2 R83, R83 ;  /* 0x0000005300537308 */ /* 0x000eb00000000800 */
[----:B------:R-:W3:Y:S08]  /*8040*/  MUFU.EX2 R121, R121 ;  /* 0x0000007900797308 */ /* 0x000ef00000000800 */
[----:B------:R-:W-:Y:S01]  /*8050*/  MUFU.EX2 R78, R78 ;  /* 0x0000004e004e7308 */ /* 0x000fe20000000800 */
[----:B--2---:R-:W-:-:S07]  /*8060*/  F2FP.SATFINITE.E4M3.F32.PACK_AB_MERGE_C R122, R83, R82, RZ ;  /* 0x00000052537a723e */ /* 0x004fce00048070ff */
[----:B------:R-:W2:Y:S01]  /*8070*/  MUFU.EX2 R79, R79 ;  /* 0x0000004f004f7308 */ /* 0x000ea20000000800 */
[----:B---3--:R-:W-:-:S04]  /*8080*/  F2FP.SATFINITE.E4M3.F32.PACK_AB_MERGE_C R11, R121, R120, RZ ;  /* 0x00000078790b723e */ /* 0x008fc800048070ff */
[----:B------:R-:W-:Y:S01]  /*8090*/  PRMT R11, R11, 0x5410, R122 ;  /* 0x000054100b0b7816 */ /* 0x000fe2000000007a */
[-CC-:B------:R-:W-:Y:S02]  /*80a0*/  FFMA2 R122, R128.F32x2.HI_LO, R159.reuse.F32, R162.reuse.F32 ;  /* 0x0000009f807a7249 */ /* 0x180fe400012000a2 */
[-CC-:B------:R-:W-:Y:S01]  /*80b0*/  FFMA2 R128, R130.F32x2.HI_LO, R159.reuse.F32, R162.reuse.F32 ;  /* 0x0000009f82807249 */ /* 0x180fe200012000a2 */
[----:B------:R-:W-:Y:S01]  /*80c0*/  MUFU.EX2 R80, R80 ;  /* 0x0000005000507308 */ /* 0x000fe20000000800 */
[-CC-:B------:R-:W-:Y:S01]  /*80d0*/  FFMA2 R130, R142.F32x2.HI_LO, R159.reuse.F32, R162.reuse.F32 ;  /* 0x0000009f8e827249 */ /* 0x180fe200012000a2 */
[----:B------:R2:W-:Y:S01]  /*80e0*/  STTM.x8 tmem[UR5], R4 ;  /* 0x00000004000079ed */ /* 0x0005e200081c0005 */
[-CC-:B------:R-:W-:Y:S01]  /*80f0*/  FFMA2 R142, R146.F32x2.HI_LO, R159.reuse.F32, R162.reuse.F32 ;  /* 0x0000009f928e7249 */ /* 0x180fe200012000a2 */
[----:B------:R-:W-:Y:S01]  /*8100*/  R2UR UR5, R139 ;  /* 0x000000008b0572ca */ /* 0x000fe200000e0000 */
[-CC-:B------:R-:W-:Y:S02]  /*8110*/  FFMA2 R146, R152.F32x2.HI_LO, R159.reuse.F32, R162.reuse.F32 ;  /* 0x0000009f98927249 */ /* 0x180fe400012000a2 */
[-CC-:B------:R-:W-:Y:S01]  /*8120*/  FFMA2 R152, R30.F32x2.HI_LO, R159.reuse.F32, R162.reuse.F32 ;  /* 0x0000009f1e987249 */ /* 0x180fe200012000a2 */
[----:B------:R-:W-:Y:S01]  /*8130*/  MUFU.EX2 R122, R122 ;  /* 0x0000007a007a7308 */ /* 0x000fe20000000800 */
[----:B------:R-:W-:-:S07]  /*8140*/  FFMA2 R30, R154.F32x2.HI_LO, R159.F32, R162.F32 ;  /* 0x0000009f9a1e7249 */ /* 0x000fce00012000a2 */
[----:B------:R-:W3:Y:S08]  /*8150*/  MUFU.EX2 R123, R123 ;  /* 0x0000007b007b7308 */ /* 0x000ef00000000800 */
[----:B------:R-:W4:Y:S08]  /*8160*/  MUFU.EX2 R81, R81 ;  /* 0x0000005100517308 */ /* 0x000f300000000800 */
[----:B------:R-:W-:Y:S01]  /*8170*/  MUFU.EX2 R124, R124 ;  /* 0x0000007c007c7308 */ /* 0x000fe20000000800 */
[----:B--2---:R-:W-:-:S07]  /*8180*/  F2FP.SATFINITE.E4M3.F32.PACK_AB_MERGE_C R5, R79, R78, RZ ;  /* 0x0000004e4f05723e */ /* 0x004fce00048070ff */
[----:B------:R-:W2:Y:S01]  /*8190*/  MUFU.EX2 R125, R125 ;  /* 0x0000007d007d7308 */ /* 0x000ea20000000800 */
[----:B---3--:R-:W-:-:S04]  /*81a0*/  F2FP.SATFINITE.E4M3.F32.PACK_AB_MERGE_C R4, R123, R122, RZ ;  /* 0x0000007a7b04723e */ /* 0x008fc800048070ff */
[----:B------:R-:W-:Y:S02]  /*81b0*/  PRMT R4, R4, 0x5410, R5 ;  /* 0x0000541004047816 */ /* 0x000fe40000000005 */
[----:B----4-:R-:W-:Y:S01]  /*81c0*/  F2FP.SATFINITE.E4M3.F32.PACK_AB_MERGE_C R5, R81, R80, RZ ;  /* 0x000000505105723e */ /* 0x010fe200048070ff */
        /* <DEDUP_REMOVED lines=47> */
[----:B------:R-:W-:Y:S01]  /*84c0*/  MUFU.EX2 R48, R48 ;  /* 0x0000003000307308 */ /* 0x000fe20000000800 */
[----:B------:R2:W-:Y:S01]  /*84d0*/  STTM.x8 tmem[UR5], R4 ;  /* 0x00000004000079ed */ /* 0x0005e200081c0005 */
[----:B------:R-:W-:Y:S01]  /*84e0*/  FFMA2 R150, R156.F32x2.HI_LO, R159.F32, R162.F32 ;  /* 0x0000009f9c967249 */ /* 0x000fe200012000a2 */
[----:B------:R-:W-:Y:S01]  /*84f0*/  R2UR UR5, R140 ;  /* 0x000000008c0572ca */ /* 0x000fe200000e0000 */
[----:B------:R-:W3:Y:S04]  /*8500*/  FENCE.VIEW.ASYNC.T ;  /* 0x00000000000073c6 */ /* 0x000ee80000000200 */
[----:B------:R-:W-:Y:S08]  /*8510*/  MUFU.EX2 R148, R148 ;  /* 0x0000009400947308 */ /* 0x000ff00000000800 */
[----:B------:R-:W4:Y:S08]  /*8520*/  MUFU.EX2 R149, R149 ;  /* 0x0000009500957308 */ /* 0x000f300000000800 */
[----:B------:R-:W5:Y:S08]  /*8530*/  MUFU.EX2 R49, R49 ;  /* 0x0000003100317308 */ /* 0x000f700000000800 */
[----:B------:R-:W-:Y:S01]  /*8540*/  MUFU.EX2 R50, R50 ;  /* 0x0000003200327308 */ /* 0x000fe20000000800 */
[----:B--2---:R-:W-:-:S07]  /*8550*/  F2FP.SATFINITE.E4M3.F32.PACK_AB_MERGE_C R5, R45, R44, RZ ;  /* 0x0000002c2d05723e */ /* 0x004fce00048070ff */
[----:B------:R-:W2:Y:S01]  /*8560*/  MUFU.EX2 R51, R51 ;  /* 0x0000003300337308 */ /* 0x000ea20000000800 */
[----:B----4-:R-:W-:-:S04]  /*8570*/  F2FP.SATFINITE.E4M3.F32.PACK_AB_MERGE_C R4, R149, R148, RZ ;  /* 0x000000949504723e */ /* 0x010fc800048070ff */
[----:B------:R-:W-:Y:S02]  /*8580*/  PRMT R4, R4, 0x5410, R5 ;  /* 0x0000541004047816 */ /* 0x000fe40000000005 */
[----:B-----5:R-:W-:Y:S01]  /*8590*/  F2FP.SATFINITE.E4M3.F32.PACK_AB_MERGE_C R5, R49, R48, RZ ;  /* 0x000000303105723e */ /* 0x020fe200048070ff */
[----:B------:R-:W-:Y:S08]  /*85a0*/  MUFU.EX2 R12, R12 ;  /* 0x0000000c000c7308 */ /* 0x000ff00000000800 */
[----:B------:R-:W4:Y:S01]  /*85b0*/  MUFU.EX2 R13, R13 ;  /* 0x0000000d000d7308 */ /* 0x000f220000000800 */
[----:B--2---:R-:W-:-:S04]  /*85c0*/  F2FP.SATFINITE.E4M3.F32.PACK_AB_MERGE_C R6, R51, R50, RZ ;  /* 0x000000323306723e */ /* 0x004fc800048070ff */
[----:B------:R-:W-:-:S03]  /*85d0*/  PRMT R5, R5, 0x5410, R6 ;  /* 0x0000541005057816 */ /* 0x000fc60000000006 */
[----:B------:R-:W-:Y:S08]  /*85e0*/  MUFU.EX2 R14, R14 ;  /* 0x0000000e000e7308 */ /* 0x000ff00000000800 */
[----:B------:R-:W2:Y:S01]  /*85f0*/  MUFU.EX2 R15, R15 ;  /* 0x0000000f000f7308 */ /* 0x000ea20000000800 */
[----:B----4-:R-:W-:-:S07]  /*8600*/  F2FP.SATFINITE.E4M3.F32.PACK_AB_MERGE_C R6, R13, R12, RZ ;  /* 0x0000000c0d06723e */ /* 0x010fce00048070ff */
        /* <DEDUP_REMOVED lines=29> */
[----:B------:R-:W-:Y:S01]  /*87e0*/  MUFU.EX2 R30, R30 ;  /* 0x0000001e001e7308 */ /* 0x000fe20000000800 */
[----:B--2---:R-:W-:-:S04]  /*87f0*/  F2FP.SATFINITE.E4M3.F32.PACK_AB_MERGE_C R11, R153, R152, RZ ;  /* 0x00000098990b723e */ /* 0x004fc800048070ff */
[----:B------:R-:W-:-:S03]  /*8800*/  PRMT R10, R10, 0x5410, R11 ;  /* 0x000054100a0a7816 */ /* 0x000fc6000000000b */
[----:B------:R-:W2:Y:S08]  /*8810*/  MUFU.EX2 R31, R31 ;  /* 0x0000001f001f7308 */ /* 0x000eb00000000800 */
[----:B------:R-:W4:Y:S01]  /*8820*/  MUFU.EX2 R151, R151 ;  /* 0x0000009700977308 */ /* 0x000f220000000800 */
[----:B--2---:R-:W-:Y:S02]  /*8830*/  F2FP.SATFINITE.E4M3.F32.PACK_AB_MERGE_C R154, R31, R30, RZ ;  /* 0x0000001e1f9a723e */ /* 0x004fe400048070ff */
[----:B----4-:R-:W-:-:S04]  /*8840*/  F2FP.SATFINITE.E4M3.F32.PACK_AB_MERGE_C R11, R151, R150, RZ ;  /* 0x00000096970b723e */ /* 0x010fc800048070ff */
[----:B------:R-:W-:Y:S01]  /*8850*/  PRMT R11, R11, 0x5410, R154 ;  /* 0x000054100b0b7816 */ /* 0x000fe2000000009a */
[----:B------:R-:W-:-:S04]  /*8860*/  IMAD.MOV.U32 R154, RZ, RZ, 0x1 ;  /* 0x00000001ff9a7424 */ /* 0x000fc800078e00ff */
[----:B---3--:R-:W-:Y:S01]  /*8870*/  SYNCS.ARRIVE.TRANS64.ART0 RZ, [UR4+0x98], R154 ;  /* 0x0000989affff79a7 */ /* 0x008fe20008500004 */
[----:B------:R1:W-:Y:S01]  /*8880*/  STTM.x8 tmem[UR5], R4 ;  /* 0x00000004000079ed */ /* 0x0003e200081c0005 */
[----:B------:R-:W2:Y:S02]  /*8890*/  FENCE.VIEW.ASYNC.T ;  /* 0x00000000000073c6 */ /* 0x000ea40000000200 */
[----:B--2---:R-:W-:Y:S01]  /*88a0*/  NOP ;  /* 0x0000000000007918 */ /* 0x004fe20000000000 */
[----:B------:R2:W-:Y:S02]  /*88b0*/  @P0 SYNCS.ARRIVE.TRANS64.ART0 RZ, [UR4+0xa0], R154 ;  /* 0x0000a09affff09a7 */ /* 0x0005e40008500004 */
[----:B--2---:R-:W-:-:S04]  /*88c0*/  IMAD.U32 R154, R134, -0x80000000, RZ ;  /* 0x80000000869a7824 */ /* 0x004fc800078e00ff */
[----:B------:R-:W2:Y:S02]  /*88d0*/  SYNCS.PHASECHK.TRANS64.TRYWAIT P0, [UR4+0xc8], R154 ;  /* 0x0000c89aff0075a7 */ /* 0x000ea40008001104 */
[----:B-12---:R-:W-:Y:S05]  /*88e0*/  @!P0 BRA `(.L_x_43) ;  /* 0x0000004800c48947 */ /* 0x006fea0003800000 */
.L_x_101:
[----:B------:R-:W-:Y:S01]  /*88f0*/  MOV R165, UR6 ;  /* 0x0000000600a57c02 */ /* 0x000fe20008000f00 */
[----:B------:R-:W-:Y:S01]  /*8900*/  FMUL R164, R164, R133 ;  /* 0x00000085a4a47220 */ /* 0x000fe20000400000 */
[----:B------:R-:W-:Y:S01]  /*8910*/  FADD2 R34, R34.F32x2.HI_LO, R94.F32x2.HI_LO ;  /* 0x0000005e2222724b */ /* 0x000fe20000000000 */
[----:B------:R-:W-:Y:S01]  /*8920*/  IADD3 R158, PT, PT, R158, 0x1, RZ ;  /* 0x000000019e9e7810 */ /* 0x000fe20007ffe0ff */
[----:B------:R-:W-:Y:S01]  /*8930*/  FADD2 R88, R88.F32x2.HI_LO, R96.F32x2.HI_LO ;  /* 0x000000605858724b */ /* 0x000fe20000000000 */
[----:B------:R-:W-:Y:S01]  /*8940*/  LOP3.LUT R134, R134, 0x1, RZ, 0x3c, !PT ;  /* 0x0000000186867812 */ /* 0x000fe200078e3cff */
[----:B------:R-:W-:Y:S01]  /*8950*/  FADD2 R164, R164.F32x2.HI_LO, R32.F32x2.HI_LO ;  /* 0x00000020a4a4724b */ /* 0x000fe20000000000 */
[----:B------:R-:W-:Y:S01]  /*8960*/  ISETP.NE.AND P0, PT, R158, -0x1, PT ;  /* 0xffffffff9e00780c */ /* 0x000fe20003f05270 */
[----:B------:R-:W-:Y:S01]  /*8970*/  FADD2 R90, R90.F32x2.HI_LO, R98.F32x2.HI_LO ;  /* 0x000000625a5a724b */ /* 0x000fe20000000000 */
[----:B------:R-:W-:Y:S01]  /*8980*/  LOP3.LUT R132, R132, 0x1, RZ, 0x3c, !PT ;  /* 0x0000000184847812 */ /* 0x000fe200078e3cff */
[----:B------:R-:W-:Y:S01]  /*8990*/  FADD2 R164, R164.F32x2.HI_LO, R92.F32x2.HI_LO ;  /* 0x0000005ca4a4724b */ /* 0x000fe20000000000 */
[----:B------:R-:W-:Y:S01]  /*89a0*/  MOV R113, R163 ;  /* 0x000000a300717202 */ /* 0x000fe20000000f00 */
[----:B------:R-:W-:-:S02]  /*89b0*/  FADD2 R34, R34.F32x2.HI_LO, R102.F32x2.HI_LO ;  /* 0x000000662222724b */ /* 0x000fc40000000000 */
[----:B------:R-:W-:Y:S02]  /*89c0*/  FADD2 R88, R88.F32x2.HI_LO, R104.F32x2.HI_LO ;  /* 0x000000685858724b */ /* 0x000fe40000000000 */
[----:B------:R-:W-:Y:S02]  /*89d0*/  FADD2 R90, R90.F32x2.HI_LO, R106.F32x2.HI_LO ;  /* 0x0000006a5a5a724b */ /* 0x000fe40000000000 */
[----:B------:R-:W-:Y:S02]  /*89e0*/  FADD2 R164, R164.F32x2.HI_LO, R100.F32x2.HI_LO ;  /* 0x00000064a4a4724b */ /* 0x000fe40000000000 */
[----:B------:R-:W-:Y:S02]  /*89f0*/  FADD2 R34, R34.F32x2.HI_LO, R110.F32x2.HI_LO ;  /* 0x0000006e2222724b */ /* 0x000fe40000000000 */
[----:B------:R-:W-:Y:S02]  /*8a00*/  FADD2 R88, R88.F32x2.HI_LO, R114.F32x2.HI_LO ;  /* 0x000000725858724b */ /* 0x000fe40000000000 */
        /* <DEDUP_REMOVED lines=51> */
[----:B------:R-:W-:-:S04]  /*8d40*/  FADD2 R34, R164.F32x2.HI_LO, R34.F32x2.HI_LO ;  /* 0x00000022a422724b */ /* 0x000fc80000000000 */
[----:B------:R-:W-:-:S04]  /*8d50*/  FADD2 R34, R34.F32x2.HI_LO, R88.F32x2.HI_LO ;  /* 0x000000582222724b */ /* 0x000fc80000000000 */
[----:B------:R-:W-:Y:S01]  /*8d60*/  FADD R133, R34, R35 ;  /* 0x0000002322857221 */ /* 0x000fe20000000000 */
[----:B------:R-:W-:Y:S06]  /*8d70*/  @P0 BRA `(.L_x_44) ;  /* 0xffffffd400cc0947 */ /* 0x000fec000383ffff */
.L_x_41:
[----:B------:R-:W-:-:S04]  /*8d80*/  VIMNMX R84, PT, PT, R84, R135, PT ;  /* 0x0000008754547248 */ /* 0x000fc80003fe0100 */
[----:B------:R-:W-:-:S13]  /*8d90*/  ISETP.GE.AND P0, PT, R84, 0x1, PT ;  /* 0x000000015400780c */ /* 0x000fda0003f06270 */
[----:B------:R-:W-:Y:S05]  /*8da0*/  @!P0 BRA `(.L_x_45) ;  /* 0x00000020001c8947 */ /* 0x000fea0003800000 */
[----:B-1----:R-:W1:Y:S01]  /*8db0*/  S2R R155, SR_TID.X ;  /* 0x00000000009b7919 */ /* 0x002e620000002100 */
[----:B------:R-:W2:Y:S01]  /*8dc0*/  S2UR UR8, SR_CgaCtaId ;  /* 0x00000000000879c3 */ /* 0x000ea20000008800 */
[----:B------:R-:W-:Y:S01]  /*8dd0*/  IMAD.MOV R156, RZ, RZ, -R84 ;  /* 0x000000ffff9c7224 */ /* 0x000fe200078e0a54 */
[----:B------:R-:W-:Y:S01]  /*8de0*/  UMOV UR4, 0x400 ;  /* 0x0000040000047882 */ /* 0x000fe20000000000 */
[----:B------:R-:W-:Y:S01]  /*8df0*/  IMAD.MOV.U32 R158, RZ, RZ, R163 ;  /* 0x000000ffff9e7224 */ /* 0x000fe200078e00a3 */
[----:B------:R-:W-:Y:S01]  /*8e00*/  UMOV UR6, URZ ;  /* 0x000000ff00067c82 */ /* 0x000fe20008000000 */
[----:B--2---:R-:W-:Y:S01]  /*8e10*/  ULEA UR8, UR8, UR4, 0x18 ;  /* 0x0000000408087291 */ /* 0x004fe2000f8ec0ff */
[----:B-1----:R-:W-:-:S05]  /*8e20*/  IMAD.U32 R154, R155, 0x10000, RZ ;  /* 0x000100009b9a7824 */ /* 0x002fca00078e00ff */
[----:B------:R-:W-:-:S04]  /*8e30*/  LOP3.LUT R154, R154, 0x600000, RZ, 0xc0, !PT ;  /* 0x006000009a9a7812 */ /* 0x000fc800078ec0ff */
[C---:B------:R-:W-:Y:S02]  /*8e40*/  LOP3.LUT R153, R154.reuse, 0x58, RZ, 0xfc, !PT ;  /* 0x000000589a997812 */ /* 0x040fe400078efcff */
[C---:B------:R-:W-:Y:S02]  /*8e50*/  LOP3.LUT R152, R154.reuse, 0x50, RZ, 0xfc, !PT ;  /* 0x000000509a987812 */ /* 0x040fe400078efcff */
[C---:B------:R-:W-:Y:S02]  /*8e60*/  LOP3.LUT R151, R154.reuse, 0x48, RZ, 0xfc, !PT ;  /* 0x000000489a977812 */ /* 0x040fe400078efcff */
[C---:B------:R-:W-:Y:S02]  /*8e70*/  LOP3.LUT R150, R154.reuse, 0x60, RZ, 0xfc, !PT ;  /* 0x000000609a967812 */ /* 0x040fe400078efcff */
[C---:B------:R-:W-:Y:S02]  /*8e80*/  LOP3.LUT R135, R154.reuse, 0x40, RZ, 0xfc, !PT ;  /* 0x000000409a877812 */ /* 0x040fe400078efcff */
[----:B------:R-:W-:-:S07]  /*8e90*/  LOP3.LUT R2, R154, 0x20, RZ, 0xfc, !PT ;  /* 0x000000209a027812 */ /* 0x000fce00078efcff */
.L_x_48:
[----:B------:R-:W-:Y:S02]  /*8ea0*/  SHF.L.U32 R6, R132, 0x1f, RZ ;  /* 0x0000001f84067819 */ /* 0x000fe400000006ff */
[----:B------:R-:W-:Y:S02]  /*8eb0*/  R2UR UR4, R154 ;  /* 0x000000009a0472ca */ /* 0x000fe400000e0000 */
[----:B------:R-:W1:Y:S02]  /*8ec0*/  SYNCS.PHASECHK.TRANS64.TRYWAIT P0, [UR8+0x90], R6 ;  /* 0x00009006ff0075a7 */ /* 0x000e640008001108 */
[----:B-1----:R-:W-:Y:S11]  /*8ed0*/  @!P0 BRA `(.L_x_46) ;  /* 0x0000004400648947 */ /* 0x002ff60003800000 */
.L_x_103:
[----:B------:R-:W2:Y:S01]  /*8ee0*/  LDTM.x32 R100, tmem[UR4] ;  /* 0x00000004006479ee */ /* 0x000ea200082c0000 */
[----:B------:R-:W-:Y:S01]  /*8ef0*/  R2UR UR4, R2 ;  /* 0x00000000020472ca */ /* 0x000fe200000e0000 */
[----:B------:R-:W3:Y:S01]  /*8f00*/  LDC R157, c[0x0][0x600] ;  /* 0x00018000ff9d7b82 */ /* 0x000ee20000000800 */
[----:B------:R-:W-:Y:S01]  /*8f10*/  R2UR UR5, R135 ;  /* 0x00000000870572ca */ /* 0x000fe200000e0000 */
[----:B------:R-:W-:-:S10]  /*8f20*/  IMAD.MOV.U32 R159, RZ, RZ, 0x3d9df09d ;  /* 0x3d9df09dff9f7424 */ /* 0x000fd400078e00ff */
[----:B------:R-:W4:Y:S01]  /*8f30*/  LDTM.x32 R68, tmem[UR4] ;  /* 0x00000004004479ee */ /* 0x000f2200082c0000 */
[----:B------:R-:W-:Y:S01]  /*8f40*/  R2UR UR4, R150 ;  /* 0x00000000960472ca */ /* 0x000fe200000e0000 */
[----:B------:R-:W5:Y:S01]  /*8f50*/  LDTM.x32 R36, tmem[UR5] ;  /* 0x00000005002479ee */ /* 0x000f6200082c0000 */
[----:B--2---:R-:W-:Y:S02]  /*8f60*/  FMNMX3 R137, R158, R100, R101, !PT ;  /* 0x000000649e897276 */ /* 0x004fe40007800065 */
[----:B------:R-:W-:Y:S02]  /*8f70*/  FMNMX R136, R102, R103, !PT ;  /* 0x0000006766887209 */ /* 0x000fe40007800000 */
[----:B------:R-:W-:-:S07]  /*8f80*/  FMNMX R139, R104, R105, !PT ;  /* 0x00000069688b7209 */ /* 0x000fce0007800000 */
[----:B-1----:R-:W1:Y:S01]  /*8f90*/  LDTM.x32 R4, tmem[UR4] ;  /* 0x00000004000479ee */ /* 0x002e6200082c0000 */
[----:B------:R-:W-:Y:S02]  /*8fa0*/  FMNMX R138, R106, R107, !PT ;  /* 0x0000006b6a8a7209 */ /* 0x000fe40007800000 */
        /* <DEDUP_REMOVED lines=10> */
[----:B----4-:R-:W-:-:S02]  /*9050*/  FMNMX3 R137, R137, R68, R69, !PT ;  /* 0x0000004489897276 */ /* 0x010fc40007800045 */
        /* <DEDUP_REMOVED lines=15> */
[----:B-----5:R-:W-:Y:S02]  /*9150*/  FMNMX3 R137, R137, R36, R37, !PT ;  /* 0x0000002489897276 */ /* 0x020fe40007800025 */
        /* <DEDUP_REMOVED lines=15> */
[----:B-1----:R-:W-:Y:S02]  /*9250*/  FMNMX3 R137, R137, R4, R5, !PT ;  /* 0x0000000489897276 */ /* 0x002fe40007800005 */
        /* <DEDUP_REMOVED lines=15> */
[----:B------:R-:W-:-:S02]  /*9350*/  FMNMX R136, R137, R136, !PT ;  /* 0x0000008889887209 */ /* 0x000fc40007800000 */
[----:B------:R-:W-:Y:S02]  /*9360*/  FMNMX3 R139, R139, R32, R33, !PT ;  /* 0x000000208b8b7276 */ /* 0x000fe40007800021 */
[----:B------:R-:W-:Y:S02]  /*9370*/  FMNMX3 R138, R138, R34, R35, !PT ;  /* 0x000000228a8a7276 */ /* 0x000fe40007800023 */
[----:B------:R-:W-:Y:S02]  /*9380*/  R2UR UR4, R135 ;  /* 0x00000000870472ca */ /* 0x000fe400000e0000 */
[----:B------:R-:W-:-:S04]  /*9390*/  FMNMX3 R163, R136, R139, R138, !PT ;  /* 0x0000008b88a37276 */ /* 0x000fc8000780008a */
[----:B------:R-:W-:-:S04]  /*93a0*/  FSETP.NEU.AND P0, PT, R163, -INF , PT ;  /* 0xff800000a300780b */ /* 0x000fc80003f0d000 */
[----:B------:R-:W-:Y:S02]  /*93b0*/  FSEL R137, R163, RZ, P0 ;  /* 0x000000ffa3897208 */ /* 0x000fe40000000000 */
[----:B------:R-:W-:-:S03]  /*93c0*/  ELECT P0, URZ, PT ;  /* 0x0000000000ff782f */ /* 0x000fc60003800000 */
[----:B------:R-:W-:-:S04]  /*93d0*/  FADD R162, -R137, R158 ;  /* 0x0000009e89a27221 */ /* 0x000fc80000000100 */
[----:B---3--:R-:W-:-:S05]  /*93e0*/  FMUL R162, R162, R157 ;  /* 0x0000009da2a27220 */ /* 0x008fca0000400000 */
[----:B------:R-:W-:Y:S02]  /*93f0*/  FSETP.GE.AND P1, PT, R162, -4, PT ;  /* 0xc0800000a200780b */ /* 0x000fe40003f26000 */
[----:B------:R-:W1:Y:S02]  /*9400*/  MUFU.EX2 R162, R162 ;  /* 0x000000a200a27308 */ /* 0x000e640000000800 */
[C---:B------:R-:W-:Y:S02]  /*9410*/  FSEL R160, R158.reuse, R137, P1 ;  /* 0x000000899ea07208 */ /* 0x040fe40000800000 */
[----:B------:R-:W-:-:S03]  /*9420*/  FSEL R163, R158, R163, P1 ;  /* 0x000000a39ea37208 */ /* 0x000fc60000800000 */
[----:B------:R-:W-:-:S04]  /*9430*/  FFMA R160, -R160, R157, 8 ;  /* 0x41000000a0a07423 */ /* 0x000fc8000000019d */
[-CC-:B------:R-:W-:Y:S02]  /*9440*/  FFMA2 R136, R100.F32x2.HI_LO, R157.reuse.F32, R160.reuse.F32 ;  /* 0x0000009d64887249 */ /* 0x180fe400012000a0 */
[-CC-:B------:R-:W-:Y:S02]  /*9450*/  FFMA2 R138, R102.F32x2.HI_LO, R157.reuse.F32, R160.reuse.F32 ;  /* 0x0000009d668a7249 */ /* 0x180fe400012000a0 */
[----:B------:R-:W-:Y:S02]  /*9460*/  IMAD.SHL.U32 R103, R155, 0x4, RZ ;  /* 0x000000049b677824 */ /* 0x000fe400078e00ff */
[-CC-:B------:R-:W-:Y:S02]  /*9470*/  FFMA2 R140, R104.F32x2.HI_LO, R157.reuse.F32, R160.reuse.F32 ;  /* 0x0000009d688c7249 */ /* 0x180fe400012000a0 */
[-CC-:B------:R-:W-:Y:S01]  /*9480*/  FFMA2 R142, R106.F32x2.HI_LO, R157.reuse.F32, R160.reuse.F32 ;  /* 0x0000009d6a8e7249 */ /* 0x180fe200012000a0 */
[----:B------:R-:W-:Y:S01]  /*9490*/  MUFU.EX2 R136, R136 ;  /* 0x0000008800887308 */ /* 0x000fe20000000800 */
[-CC-:B------:R-:W-:Y:S01]  /*94a0*/  FFMA2 R108, R108.F32x2.HI_LO, R157.reuse.F32, R160.reuse.F32 ;  /* 0x0000009d6c6c7249 */ /* 0x180fe200012000a0 */
[----:B------:R-:W-:Y:S01]  /*94b0*/  LOP3.LUT R103, R103, 0x1fc, RZ, 0xc0, !PT ;  /* 0x000001fc67677812 */ /* 0x000fe200078ec0ff */
[-CC-:B------:R-:W-:Y:S01]  /*94c0*/  FFMA2 R110, R110.F32x2.HI_LO, R157.reuse.F32, R160.reuse.F32 ;  /* 0x0000009d6e6e7249 */ /* 0x180fe200012000a0 */
[----:B-1----:R-:W-:Y:S01]  /*94d0*/  FSEL R162, R162, 1, !P1 ;  /* 0x3f800000a2a27808 */ /* 0x002fe20004800000 */
[----:B------:R-:W-:-:S02]  /*94e0*/  FFMA2 R112, R112.F32x2.HI_LO, R157.F32, R160.F32 ;  /* 0x0000009d70707249 */ /* 0x000fc400012000a0 */
        /* <DEDUP_REMOVED lines=18> */
[----:B------:R-:W-:Y:S01]  /*9610*/  FMNMX R70, R70, -127, !PT ;  /* 0xc2fe000046467809 */ /* 0x000fe20007800000 */
[-CC-:B------:R-:W-:Y:S01]  /*9620*/  FFMA2 R96, R98.F32x2.HI_LO, R157.reuse.F32, R160.reuse.F32 ;  /* 0x0000009d62607249 */ /* 0x180fe200012000a0 */
[----:B------:R-:W-:Y:S01]  /*9630*/  FMNMX R71, R71, -127, !PT ;  /* 0xc2fe000047477809 */ /* 0x000fe20007800000 */
[-CC-:B------:R-:W-:Y:S02]  /*9640*/  FFMA2 R74, R74.F32x2.HI_LO, R157.reuse.F32, R160.reuse.F32 ;  /* 0x0000009d4a4a7249 */ /* 0x180fe400012000a0 */
[-CC-:B------:R-:W-:Y:S01]  /*9650*/  FFMA2 R76, R76.F32x2.HI_LO, R157.reuse.F32, R160.reuse.F32 ;  /* 0x0000009d4c4c7249 */ /* 0x180fe200012000a0 */
[----:B------:R-:W-:Y:S01]  /*9660*/  FMNMX R96, R96, -127, !PT ;  /* 0xc2fe000060607809 */ /* 0x000fe20007800000 */
[----:B------:R-:W1:Y:S01]  /*9670*/  MUFU.EX2 R141, R141 ;  /* 0x0000008d008d7308 */ /* 0x000e620000000800 */
[----:B---3--:R-:W-:Y:S01]  /*9680*/  F2FP.SATFINITE.E4M3.F32.PACK_AB_MERGE_C R101, R139, R138, RZ ;  /* 0x0000008a8b65723e */ /* 0x008fe200048070ff */
[-CC-:B------:R-:W-:Y:S01]  /*9690*/  FFMA2 R78, R78.F32x2.HI_LO, R157.reuse.F32, R160.reuse.F32 ;  /* 0x0000009d4e4e7249 */ /* 0x180fe200012000a0 */
[----:B------:R-:W-:Y:S01]  /*96a0*/  FMNMX R97, R97, -127, !PT ;  /* 0xc2fe000061617809 */ /* 0x000fe20007800000 */
[-CC-:B------:R-:W-:Y:S01]  /*96b0*/  FFMA2 R80, R80.F32x2.HI_LO, R157.reuse.F32, R160.reuse.F32 ;  /* 0x0000009d50507249 */ /* 0x180fe200012000a0 */
[----:B------:R-:W-:Y:S01]  /*96c0*/  PRMT R100, R100, 0x5410, R101 ;  /* 0x0000541064647816 */ /* 0x000fe20000000065 */
[----:B------:R-:W-:-:S02]  /*96d0*/  FFMA2 R82, R82.F32x2.HI_LO, R157.F32, R160.F32 ;  /* 0x0000009d52527249 */ /* 0x000fc400012000a0 */
        /* <DEDUP_REMOVED lines=39> */
[----:B------:R-:W-:Y:S01]  /*9950*/  FFMA2 R34, R34.F32x2.HI_LO, R157.F32, R160.F32 ;  /* 0x0000009d22227249 */ /* 0x000fe200012000a0 */
        /* <DEDUP_REMOVED lines=36> */
[----:B------:R-:W-:Y:S01]  /*9ba0*/  FFMA2 R144, R68.F32x2.HI_LO, R157.F32, R160.F32 ;  /* 0x0000009d44907249 */ /* 0x000fe200012000a0 */
[----:B------:R1:W-:Y:S06]  /*9bb0*/  BAR.ARV R3, 0x40 ;  /* 0x000100030000751d */ /* 0x0003ec0000002000 */
[----:B------:R-:W-:Y:S01]  /*9bc0*/  FADD2.RM R68, R70.F32x2.HI_LO, 12582912 ;  /* 0x4b4000004644744b */ /* 0x000fe20000204000 */
[----:B------:R-:W-:Y:S01]  /*9bd0*/  MUFU.EX2 R144, R144 ;  /* 0x0000009000907308 */ /* 0x000fe20000000800 */
[----:B------:R2:W-:Y:S01]  /*9be0*/  STTM.x8 tmem[UR4], R100 ;  /* 0x00000064000079ed */ /* 0x0005e200081c0004 */
[----:B------:R-:W-:Y:S01]  /*9bf0*/  R2UR UR4, R151 ;  /* 0x00000000970472ca */ /* 0x000fe200000e0000 */
[----:B------:R-:W-:-:S04]  /*9c00*/  FADD2 R72, R68.F32x2.HI_LO, -12582912 ;  /* 0xcb4000004448744b */ /* 0x000fc80000200000 */
[----:B------:R-:W-:Y:S01]  /*9c10*/  FADD2 R70, R70.F32x2.HI_LO, -R72.F32x2.HI_LO ;  /* 0x800000484646724b */ /* 0x000fe20000000000 */
[----:B------:R-:W3:Y:S03]  /*9c20*/  MUFU.EX2 R145, R145 ;  /* 0x0000009100917308 */ /* 0x000ee60000000800 */
[----:B------:R-:W-:-:S04]  /*9c30*/  FFMA2 R72, R70.F32x2.HI_LO, R159.F32, 0.22756439447402954102 ;  /* 0x3e6906a446487449 */ /* 0x000fc8000120009f */
[-C--:B------:R-:W-:Y:S01]  /*9c40*/  FFMA2 R72, R72.F32x2.HI_LO, R70.reuse.F32x2.HI_LO, 0.69514614343643188477 ;  /* 0x3f31f51948487449 */ /* 0x080fe20000200046 */
[----:B------:R-:W-:Y:S03]  /*9c50*/  MUFU.EX2 R148, R148 ;  /* 0x0000009400947308 */ /* 0x000fe60000000800 */
[----:B------:R-:W-:Y:S02]  /*9c60*/  FFMA2 R70, R72.F32x2.HI_LO, R70.F32x2.HI_LO, 1 ;  /* 0x3f80000048467449 */ /* 0x000fe40000200046 */
[----:B------:R-:W-:-:S03]  /*9c70*/  FADD2.RM R72, R96.F32x2.HI_LO, 12582912 ;  /* 0x4b4000006048744b */ /* 0x000fc60000204000 */
[----:B------:R-:W-:Y:S08]  /*9c80*/  MUFU.EX2 R149, R149 ;  /* 0x0000009500957308 */ /* 0x000ff00000000800 */
[----:B------:R-:W-:Y:S01]  /*9c90*/  MUFU.EX2 R76, R76 ;  /* 0x0000004c004c7308 */ /* 0x000fe20000000800 */
[----:B--2---:R-:W-:-:S07]  /*9ca0*/  FFMA2 R104, R38.F32x2.HI_LO, R157.F32, R160.F32 ;  /* 0x0000009d26687249 */ /* 0x004fce00012000a0 */
[----:B------:R-:W-:Y:S01]  /*9cb0*/  MUFU.EX2 R100, R74 ;  /* 0x0000004a00647308 */ /* 0x000fe20000000800 */
[-CC-:B------:R-:W-:Y:S02]  /*9cc0*/  FFMA2 R38, R64.F32x2.HI_LO, R157.reuse.F32, R160.reuse.F32 ;  /* 0x0000009d40267249 */ /* 0x180fe400012000a0 */
[-CC-:B------:R-:W-:Y:S02]  /*9cd0*/  FFMA2 R106, R40.F32x2.HI_LO, R157.reuse.F32, R160.reuse.F32 ;  /* 0x0000009d286a7249 */ /* 0x180fe400012000a0 */
[-CC-:B------:R-:W-:Y:S01]  /*9ce0*/  FFMA2 R64, R66.F32x2.HI_LO, R157.reuse.F32, R160.reuse.F32 ;  /* 0x0000009d42407249 */ /* 0x180fe200012000a0 */
[----:B------:R-:W-:Y:S01]  /*9cf0*/  FMNMX R38, R38, -127, !PT ;  /* 0xc2fe000026267809 */ /* 0x000fe20007800000 */
[----:B------:R-:W-:Y:S01]  /*9d00*/  FFMA2 R66, R62.F32x2.HI_LO, R157.F32, R160.F32 ;  /* 0x0000009d3e427249 */ /* 0x000fe200012000a0 */
[----:B------:R2:W4:Y:S01]  /*9d10*/  MUFU.EX2 R101, R75 ;  /* 0x0000004b00657308 */ /* 0x0005220000000800 */
[----:B------:R-:W-:Y:S02]  /*9d20*/  FMNMX R39, R39, -127, !PT ;  /* 0xc2fe000027277809 */ /* 0x000fe40007800000 */
[----:B------:R-:W-:-:S02]  /*9d30*/  FMNMX R64, R64, -127, !PT ;  /* 0xc2fe000040407809 */ /* 0x000fc40007800000 */
[----:B------:R-:W-:-:S03]  /*9d40*/  FMNMX R65, R65, -127, !PT ;  /* 0xc2fe000041417809 */ /* 0x000fc60007800000 */
[----:B------:R-:W-:Y:S08]  /*9d50*/  MUFU.EX2 R77, R77 ;  /* 0x0000004d004d7308 */ /* 0x000ff00000000800 */
[----:B------:R-:W-:Y:S01]  /*9d60*/  MUFU.EX2 R78, R78 ;  /* 0x0000004e004e7308 */ /* 0x000fe20000000800 */
[----:B--2---:R-:W-:-:S04]  /*9d70*/  FADD2 R74, R72.F32x2.HI_LO, -12582912 ;  /* 0xcb400000484a744b */ /* 0x004fc80000200000 */
[----:B------:R-:W-:Y:S02]  /*9d80*/  FADD2 R74, R96.F32x2.HI_LO, -R74.F32x2.HI_LO ;  /* 0x8000004a604a724b */ /* 0x000fe40000000000 */
[----:B------:R-:W-:Y:S01]  /*9d90*/  FFMA2 R96, R90.F32x2.HI_LO, R157.F32, R160.F32 ;  /* 0x0000009d5a607249 */ /* 0x000fe200012000a0 */
[----:B------:R-:W2:Y:S01]  /*9da0*/  MUFU.EX2 R79, R79 ;  /* 0x0000004f004f7308 */ /* 0x000ea20000000800 */
[----:B------:R-:W-:-:S04]  /*9db0*/  FFMA2 R90, R74.F32x2.HI_LO, R159.F32, 0.22756439447402954102 ;  /* 0x3e6906a44a5a7449 */ /* 0x000fc8000120009f */
[----:B------:R-:W-:-:S03]  /*9dc0*/  FFMA2 R90, R90.F32x2.HI_LO, R74.F32x2.HI_LO, 0.69514614343643188477 ;  /* 0x3f31f5195a5a7449 */ /* 0x000fc6000020004a */
[----:B------:R-:W-:Y:S01]  /*9dd0*/  MUFU.EX2 R80, R80 ;  /* 0x0000005000507308 */ /* 0x000fe20000000800 */
[----:B------:R-:W-:Y:S02]  /*9de0*/  FFMA2 R74, R90.F32x2.HI_LO, R74.F32x2.HI_LO, 1 ;  /* 0x3f8000005a4a7449 */ /* 0x000fe4000020004a */
[----:B------:R-:W-:Y:S01]  /*9df0*/  IMAD R90, R68, 0x800000, R70 ;  /* 0x00800000445a7824 */ /* 0x000fe200078e0246 */
[----:B---3--:R-:W-:Y:S01]  /*9e00*/  F2FP.SATFINITE.E4M3.F32.PACK_AB_MERGE_C R68, R145, R144, RZ ;  /* 0x000000909144723e */ /* 0x008fe200048070ff */
[----:B------:R-:W-:Y:S01]  /*9e10*/  IMAD R91, R69, 0x800000, R71 ;  /* 0x00800000455b7824 */ /* 0x000fe200078e0247 */
[----:B------:R-:W-:Y:S01]  /*9e20*/  F2FP.SATFINITE.E4M3.F32.PACK_AB_MERGE_C R69, R147, R146, RZ ;  /* 0x000000929345723e */ /* 0x000fe200048070ff */
[----:B------:R-:W-:Y:S01]  /*9e30*/  IMAD R92, R72, 0x800000, R74 ;  /* 0x00800000485c7824 */ /* 0x000fe200078e024a */
[----:B----4-:R-:W-:Y:S01]  /*9e40*/  F2FP.SATFINITE.E4M3.F32.PACK_AB_MERGE_C R70, R101, R100, RZ ;  /* 0x000000646546723e */ /* 0x010fe200048070ff */
[----:B------:R-:W3:Y:S01]  /*9e50*/  MUFU.EX2 R81, R81 ;  /* 0x0000005100517308 */ /* 0x000ee20000000800 */
[----:B------:R-:W-:Y:S01]  /*9e60*/  PRMT R68, R68, 0x5410, R69 ;  /* 0x0000541044447816 */ /* 0x000fe20000000045 */
[----:B------:R-:W-:Y:S01]  /*9e70*/  IMAD R93, R73, 0x800000, R75 ;  /* 0x00800000495d7824 */ /* 0x000fe200078e024b */
[----:B------:R-:W-:-:S02]  /*9e80*/  F2FP.SATFINITE.E4M3.F32.PACK_AB_MERGE_C R69, R149, R148, RZ ;  /* 0x000000949545723e */ /* 0x000fc400048070ff */
[----:B--2---:R-:W-:Y:S02]  /*9e90*/  F2FP.SATFINITE.E4M3.F32.PACK_AB_MERGE_C R71, R79, R78, RZ ;  /* 0x0000004e4f47723e */ /* 0x004fe400048070ff */
[----:B------:R-:W-:Y:S01]  /*9ea0*/  PRMT R69, R69, 0x5410, R70 ;  /* 0x0000541045457816 */ /* 0x000fe20000000046 */
[----:B------:R-:W-:Y:S01]  /*9eb0*/  MUFU.EX2 R82, R82 ;  /* 0x0000005200527308 */ /* 0x000fe20000000800 */
[----:B------:R-:W-:Y:S02]  /*9ec0*/  F2FP.SATFINITE.E4M3.F32.PACK_AB_MERGE_C R70, R77, R76, RZ ;  /* 0x0000004c4d46723e */ /* 0x000fe400048070ff */
[----:B------:R-:W-:Y:S02]  /*9ed0*/  F2FP.SATFINITE.E4M3.F32.PACK_AB_MERGE_C R102, R93, R92, RZ ;  /* 0x0000005c5d66723e */ /* 0x000fe400048070ff */
[----:B------:R-:W-:-:S03]  /*9ee0*/  PRMT R70, R70, 0x5410, R71 ;  /* 0x0000541046467816 */ /* 0x000fc60000000047 */
        /* <DEDUP_REMOVED lines=24> */
[----:B------:R-:W-:Y:S01]  /*a070*/  MUFU.EX2 R105, R105 ;  /* 0x0000006900697308 */ /* 0x000fe20000000800 */
[----:B---3--:R-:W-:-:S04]  /*a080*/  F2FP.SATFINITE.E4M3.F32.PACK_AB_MERGE_C R74, R99, R98, RZ ;  /* 0x00000062634a723e */ /* 0x008fc800048070ff */
[----:B------:R-:W-:Y:S02]  /*a090*/  PRMT R74, R74, 0x5410, R75 ;  /* 0x000054104a4a7816 */ /* 0x000fe4000000004b */
[----:B------:R-:W-:Y:S01]  /*a0a0*/  F2FP.SATFINITE.E4M3.F32.PACK_AB_MERGE_C R75, R91, R90, RZ ;  /* 0x0000005a5b4b723e */ /* 0x000fe200048070ff */
[----:B------:R-:W-:Y:S03]  /*a0b0*/  MUFU.EX2 R106, R106 ;  /* 0x0000006a006a7308 */ /* 0x000fe60000000800 */
[----:B------:R-:W-:Y:S01]  /*a0c0*/  PRMT R75, R75, 0x5410, R102 ;  /* 0x000054104b4b7816 */ /* 0x000fe20000000066 */
[----:B------:R-:W-:Y:S02]  /*a0d0*/  FFMA2 R102, R36.F32x2.HI_LO, R157.F32, R160.F32 ;  /* 0x0000009d24667249 */ /* 0x000fe400012000a0 */
[----:B------:R-:W-:Y:S01]  /*a0e0*/  FADD2.RM R36, R38.F32x2.HI_LO, 12582912 ;  /* 0x4b4000002624744b */ /* 0x000fe20000204000 */
[----:B------:R2:W-:Y:S01]  /*a0f0*/  STTM.x8 tmem[UR4], R68 ;  /* 0x00000044000079ed */ /* 0x0005e200081c0004 */
[----:B------:R-:W-:Y:S01]  /*a100*/  MUFU.EX2 R107, R107 ;  /* 0x0000006b006b7308 */ /* 0x000fe20000000800 */
[----:B------:R-:W-:Y:S01]  /*a110*/  R2UR UR4, R152 ;  /* 0x00000000980472ca */ /* 0x000fe200000e0000 */
[----:B------:R-:W-:-:S04]  /*a120*/  FADD2 R40, R36.F32x2.HI_LO, -12582912 ;  /* 0xcb4000002428744b */ /* 0x000fc80000200000 */
[----:B------:R-:W-:Y:S02]  /*a130*/  FADD2 R38, R38.F32x2.HI_LO, -R40.F32x2.HI_LO ;  /* 0x800000282626724b */ /* 0x000fe40000000000 */
[----:B------:R-:W-:Y:S02]  /*a140*/  MUFU.EX2 R102, R102 ;  /* 0x0000006600667308 */ /* 0x000fe40000000800 */
[----:B------:R-:W-:-:S04]  /*a150*/  FFMA2 R40, R38.F32x2.HI_LO, R159.F32, 0.22756439447402954102 ;  /* 0x3e6906a426287449 */ /* 0x000fc8000120009f */
[-C--:B------:R-:W-:Y:S02]  /*a160*/  FFMA2 R40, R40.F32x2.HI_LO, R38.reuse.F32x2.HI_LO, 0.69514614343643188477 ;  /* 0x3f31f51928287449 */ /* 0x080fe40000200026 */
[----:B------:R-:W3:Y:S02]  /*a170*/  MUFU.EX2 R103, R103 ;  /* 0x0000006700677308 */ /* 0x000ee40000000800 */
[----:B------:R-:W-:Y:S02]  /*a180*/  FFMA2 R38, R40.F32x2.HI_LO, R38.F32x2.HI_LO, 1 ;  /* 0x3f80000028267449 */ /* 0x000fe40000200026 */
[----:B------:R-:W-:-:S04]  /*a190*/  FADD2.RM R40, R64.F32x2.HI_LO, 12582912 ;  /* 0x4b4000004028744b */ /* 0x000fc80000204000 */
[----:B------:R-:W-:Y:S08]  /*a1a0*/  MUFU.EX2 R44, R44 ;  /* 0x0000002c002c7308 */ /* 0x000ff00000000800 */
[----:B------:R-:W-:Y:S01]  /*a1b0*/  MUFU.EX2 R45, R45 ;  /* 0x0000002d002d7308 */ /* 0x000fe20000000800 */
[-CC-:B--2---:R-:W-:Y:S02]  /*a1c0*/  FFMA2 R72, R6.F32x2.HI_LO, R157.reuse.F32, R160.reuse.F32 ;  /* 0x0000009d06487249 */ /* 0x184fe400012000a0 */
[----:B------:R-:W-:-:S05]  /*a1d0*/  FFMA2 R74, R8.F32x2.HI_LO, R157.F32, R160.F32 ;  /* 0x0000009d084a7249 */ /* 0x000fca00012000a0 */
[----:B------:R-:W-:Y:S08]  /*a1e0*/  MUFU.EX2 R68, R42 ;  /* 0x0000002a00447308 */ /* 0x000ff00000000800 */
[----:B------:R2:W4:Y:S08]  /*a1f0*/  MUFU.EX2 R69, R43 ;  /* 0x0000002b00457308 */ /* 0x0005300000000800 */
[----:B------:R-:W-:Y:S08]  /*a200*/  MUFU.EX2 R46, R46 ;  /* 0x0000002e002e7308 */ /* 0x000ff00000000800 */
[----:B------:R-:W5:Y:S01]  /*a210*/  MUFU.EX2 R47, R47 ;  /* 0x0000002f002f7308 */ /* 0x000f620000000800 */
[----:B--2---:R-:W-:-:S04]  /*a220*/  FADD2 R42, R40.F32x2.HI_LO, -12582912 ;  /* 0xcb400000282a744b */ /* 0x004fc80000200000 */
[----:B------:R-:W-:-:S03]  /*a230*/  FADD2 R42, R64.F32x2.HI_LO, -R42.F32x2.HI_LO ;  /* 0x8000002a402a724b */ /* 0x000fc60000000000 */
[----:B------:R-:W-:Y:S01]  /*a240*/  MUFU.EX2 R48, R48 ;  /* 0x0000003000307308 */ /* 0x000fe20000000800 */
[----:B------:R-:W-:-:S04]  /*a250*/  FFMA2 R64, R42.F32x2.HI_LO, R159.F32, 0.22756439447402954102 ;  /* 0x3e6906a42a407449 */ /* 0x000fc8000120009f */
[----:B------:R-:W-:-:S03]  /*a260*/  FFMA2 R64, R64.F32x2.HI_LO, R42.F32x2.HI_LO, 0.69514614343643188477 ;  /* 0x3f31f51940407449 */ /* 0x000fc6000020002a */
[----:B------:R-:W2:Y:S01]  /*a270*/  MUFU.EX2 R49, R49 ;  /* 0x0000003100317308 */ /* 0x000ea20000000800 */
[----:B------:R-:W-:Y:S02]  /*a280*/  FFMA2 R42, R64.F32x2.HI_LO, R42.F32x2.HI_LO, 1 ;  /* 0x3f800000402a7449 */ /* 0x000fe4000020002a */
[----:B------:R-:W-:Y:S02]  /*a290*/  FFMA2 R64, R60.F32x2.HI_LO, R157.F32, R160.F32 ;  /* 0x0000009d3c407249 */ /* 0x000fe400012000a0 */
[----:B------:R-:W-:Y:S01]  /*a2a0*/  IMAD R60, R36, 0x800000, R38 ;  /* 0x00800000243c7824 */ /* 0x000fe200078e0226 */
[----:B---3--:R-:W-:Y:S01]  /*a2b0*/  F2FP.SATFINITE.E4M3.F32.PACK_AB_MERGE_C R36, R103, R102, RZ ;  /* 0x000000666724723e */ /* 0x008fe200048070ff */
[----:B------:R-:W-:Y:S01]  /*a2c0*/  IMAD R61, R37, 0x800000, R39 ;  /* 0x00800000253d7824 */ /* 0x000fe200078e0227 */
[----:B------:R-:W-:Y:S01]  /*a2d0*/  F2FP.SATFINITE.E4M3.F32.PACK_AB_MERGE_C R39, R105, R104, RZ ;  /* 0x000000686927723e */ /* 0x000fe200048070ff */
[----:B------:R-:W-:Y:S01]  /*a2e0*/  MUFU.EX2 R50, R50 ;  /* 0x0000003200327308 */ /* 0x000fe20000000800 */
[----:B----4-:R-:W-:Y:S01]  /*a2f0*/  F2FP.SATFINITE.E4M3.F32.PACK_AB_MERGE_C R38, R69, R68, RZ ;  /* 0x000000444526723e */ /* 0x010fe200048070ff */
[----:B------:R-:W-:Y:S01]  /*a300*/  IMAD R62, R40, 0x800000, R42 ;  /* 0x00800000283e7824 */ /* 0x000fe200078e022a */
[----:B------:R-:W-:Y:S01]  /*a310*/  F2FP.SATFINITE.E4M3.F32.PACK_AB_MERGE_C R37, R107, R106, RZ ;  /* 0x0000006a6b25723e */ /* 0x000fe200048070ff */
[----:B------:R-:W-:Y:S01]  /*a320*/  IMAD R63, R41, 0x800000, R43 ;  /* 0x00800000293f7824 */ /* 0x000fe200078e022b */
[----:B------:R-:W-:-:S02]  /*a330*/  PRMT R36, R36, 0x5410, R39 ;  /* 0x0000541024247816 */ /* 0x000fc40000000027 */
[----:B------:R-:W-:Y:S01]  /*a340*/  PRMT R37, R37, 0x5410, R38 ;  /* 0x0000541025257816 */ /* 0x000fe20000000026 */
[----:B------:R-:W3:Y:S01]  /*a350*/  MUFU.EX2 R51, R51 ;  /* 0x0000003300337308 */ /* 0x000ee20000000800 */
[----:B-----5:R-:W-:Y:S02]  /*a360*/  F2FP.SATFINITE.E4M3.F32.PACK_AB_MERGE_C R39, R47, R46, RZ ;  /* 0x0000002e2f27723e */ /* 0x020fe400048070ff */
[----:B------:R-:W-:Y:S02]  /*a370*/  F2FP.SATFINITE.E4M3.F32.PACK_AB_MERGE_C R38, R45, R44, RZ ;  /* 0x0000002c2d26723e */ /* 0x000fe400048070ff */
[----:B------:R-:W-:Y:S02]  /*a380*/  F2FP.SATFINITE.E4M3.F32.PACK_AB_MERGE_C R70, R63, R62, RZ ;  /* 0x0000003e3f46723e */ /* 0x000fe400048070ff */
[----:B------:R-:W-:Y:S01]  /*a390*/  PRMT R38, R38, 0x5410, R39 ;  /* 0x0000541026267816 */ /* 0x000fe20000000027 */
[----:B------:R-:W-:Y:S01]  /*a3a0*/  MUFU.EX2 R52, R52 ;  /* 0x0000003400347308 */ /* 0x000fe20000000800 */
[----:B--2---:R-:W-:-:S07]  /*a3b0*/  F2FP.SATFINITE.E4M3.F32.PACK_AB_MERGE_C R39, R49, R48, RZ ;  /* 0x000000303127723e */ /* 0x004fce00048070ff */
[----:B------:R-:W2:Y:S01]  /*a3c0*/  MUFU.EX2 R53, R53 ;  /* 0x0000003500357308 */ /* 0x000ea20000000800 */
[----:B---3--:R-:W-:-:S04]  /*a3d0*/  F2FP.SATFINITE.E4M3.F32.PACK_AB_MERGE_C R40, R51, R50, RZ ;  /* 0x000000323328723e */ /* 0x008fc800048070ff */
[----:B------:R-:W-:-:S03]  /*a3e0*/  PRMT R39, R39, 0x5410, R40 ;  /* 0x0000541027277816 */ /* 0x000fc60000000028 */
[----:B------:R-:W-:Y:S08]  /*a3f0*/  MUFU.EX2 R54, R54 ;  /* 0x0000003600367308 */ /* 0x000ff00000000800 */
[----:B------:R-:W3:Y:S01]  /*a400*/  MUFU.EX2 R55, R55 ;  /* 0x0000003700377308 */ /* 0x000ee20000000800 */
[----:B--2---:R-:W-:-:S07]  /*a410*/  F2FP.SATFINITE.E4M3.F32.PACK_AB_MERGE_C R40, R53, R52, RZ ;  /* 0x000000343528723e */ /* 0x004fce00048070ff */
[----:B------:R-:W-:Y:S08]  /*a420*/  MUFU.EX2 R56, R56 ;  /* 0x0000003800387308 */ /* 0x000ff00000000800 */
[----:B------:R-:W2:Y:S01]  /*a430*/  MUFU.EX2 R57, R57 ;  /* 0x0000003900397308 */ /* 0x000ea20000000800 */
[----:B---3--:R-:W-:-:S04]  /*a440*/  F2FP.SATFINITE.E4M3.F32.PACK_AB_MERGE_C R41, R55, R54, RZ ;  /* 0x000000363729723e */ /* 0x008fc800048070ff */
[----:B------:R-:W-:-:S03]  /*a450*/  PRMT R40, R40, 0x5410, R41 ;  /* 0x0000541028287816 */ /* 0x000fc60000000029 */
[----:B------:R-:W-:Y:S08]  /*a460*/  MUFU.EX2 R58, R58 ;  /* 0x0000003a003a7308 */ /* 0x000ff00000000800 */
[----:B------:R-:W3:Y:S01]  /*a470*/  MUFU.EX2 R59, R59 ;  /* 0x0000003b003b7308 */ /* 0x000ee20000000800 */
[----:B--2---:R-:W-:-:S07]  /*a480*/  F2FP.SATFINITE.E4M3.F32.PACK_AB_MERGE_C R41, R57, R56, RZ ;  /* 0x000000383929723e */ /* 0x004fce00048070ff */
[----:B------:R-:W-:Y:S08]  /*a490*/  MUFU.EX2 R64, R64 ;  /* 0x0000004000407308 */ /* 0x000ff00000000800 */
[----:B------:R-:W-:Y:S01]  /*a4a0*/  MUFU.EX2 R66, R66 ;  /* 0x0000004200427308 */ /* 0x000fe20000000800 */
[----:B---3--:R-:W-:-:S04]  /*a4b0*/  F2FP.SATFINITE.E4M3.F32.PACK_AB_MERGE_C R42, R59, R58, RZ ;  /* 0x0000003a3b2a723e */ /* 0x008fc800048070ff */
[----:B------:R-:W-:-:S03]  /*a4c0*/  PRMT R41, R41, 0x5410, R42 ;  /* 0x0000541029297816 */ /* 0x000fc6000000002a */
[----:B------:R-:W2:Y:S08]  /*a4d0*/  MUFU.EX2 R67, R67 ;  /* 0x0000004300437308 */ /* 0x000eb00000000800 */
[----:B------:R-:W3:Y:S08]  /*a4e0*/  MUFU.EX2 R65, R65 ;  /* 0x0000004100417308 */ /* 0x000ef00000000800 */
[----:B------:R-:W-:Y:S01]  /*a4f0*/  MUFU.EX2 R72, R72 ;  /* 0x0000004800487308 */ /* 0x000fe20000000800 */
[----:B--2---:R-:W-:-:S07]  /*a500*/  F2FP.SATFINITE.E4M3.F32.PACK_AB_MERGE_C R43, R67, R66, RZ ;  /* 0x00000042432b723e */ /* 0x004fce00048070ff */
[----:B------:R-:W2:Y:S01]  /*a510*/  MUFU.EX2 R73, R73 ;  /* 0x0000004900497308 */ /* 0x000ea20000000800 */
[----:B---3--:R-:W-:-:S04]  /*a520*/  F2FP.SATFINITE.E4M3.F32.PACK_AB_MERGE_C R42, R65, R64, RZ ;  /* 0x00000040412a723e */ /* 0x008fc800048070ff */
[----:B------:R-:W-:Y:S02]  /*a530*/  PRMT R42, R42, 0x5410, R43 ;  /* 0x000054102a2a7816 */ /* 0x000fe4000000002b */
[----:B------:R-:W-:Y:S01]  /*a540*/  F2FP.SATFINITE.E4M3.F32.PACK_AB_MERGE_C R43, R61, R60, RZ ;  /* 0x0000003c3d2b723e */ /* 0x000fe200048070ff */
[----:B------:R-:W-:Y:S03]  /*a550*/  MUFU.EX2 R74, R74 ;  /* 0x0000004a004a7308 */ /* 0x000fe60000000800 */
[----:B------:R-:W-:Y:S01]  /*a560*/  PRMT R43, R43, 0x5410, R70 ;  /* 0x000054102b2b7816 */ /* 0x000fe20000000046 */
[----:B------:R-:W-:-:S03]  /*a570*/  FFMA2 R70, R4.F32x2.HI_LO, R157.F32, R160.F32 ;  /* 0x0000009d04467249 */ /* 0x000fc600012000a0 */
[----:B------:R3:W-:Y:S01]  /*a580*/  STTM.x8 tmem[UR4], R36 ;  /* 0x00000024000079ed */ /* 0x0007e200081c0004 */
[----:B------:R-:W-:Y:S01]  /*a590*/  MUFU.EX2 R75, R75 ;  /* 0x0000004b004b7308 */ /* 0x000fe20000000800 */
[----:B--2---:R-:W-:Y:S01]  /*a5a0*/  F2FP.SATFINITE.E4M3.F32.PACK_AB_MERGE_C R5, R73, R72, RZ ;  /* 0x000000484905723e */ /* 0x004fe200048070ff */
[----:B------:R-:W2:Y:S01]  /*a5b0*/  FENCE.VIEW.ASYNC.T ;  /* 0x00000000000073c6 */ /* 0x000ea20000000200 */
[----:B------:R-:W-:-:S05]  /*a5c0*/  R2UR UR4, R153 ;  /* 0x00000000990472ca */ /* 0x000fca00000e0000 */
[----:B------:R-:W-:Y:S08]  /*a5d0*/  MUFU.EX2 R70, R70 ;  /* 0x0000004600467308 */ /* 0x000ff00000000800 */
[----:B------:R-:W4:Y:S08]  /*a5e0*/  MUFU.EX2 R71, R71 ;  /* 0x0000004700477308 */ /* 0x000f300000000800 */
[----:B------:R-:W-:Y:S08]  /*a5f0*/  MUFU.EX2 R12, R12 ;  /* 0x0000000c000c7308 */ /* 0x000ff00000000800 */
[----:B------:R-:W5:Y:S01]  /*a600*/  MUFU.EX2 R13, R13 ;  /* 0x0000000d000d7308 */ /* 0x000f620000000800 */
[----:B----4-:R-:W-:Y:S01]  /*a610*/  F2FP.SATFINITE.E4M3.F32.PACK_AB_MERGE_C R4, R71, R70, RZ ;  /* 0x000000464704723e */ /* 0x010fe200048070ff */
[----:B---3--:R-:W-:-:S03]  /*a620*/  IMAD.U32 R39, R134, -0x80000000, RZ ;  /* 0x8000000086277824 */ /* 0x008fc600078e00ff */
[----:B------:R-:W-:Y:S02]  /*a630*/  PRMT R4, R4, 0x5410, R5 ;  /* 0x0000541004047816 */ /* 0x000fe40000000005 */
[----:B------:R-:W-:Y:S01]  /*a640*/  F2FP.SATFINITE.E4M3.F32.PACK_AB_MERGE_C R5, R75, R74, RZ ;  /* 0x0000004a4b05723e */ /* 0x000fe200048070ff */
[----:B------:R-:W-:Y:S08]  /*a650*/  MUFU.EX2 R36, R10 ;  /* 0x0000000a00247308 */ /* 0x000ff00000000800 */
[----:B------:R-:W3:Y:S01]  /*a660*/  MUFU.EX2 R37, R11 ;  /* 0x0000000b00257308 */ /* 0x000ee20000000800 */
[----:B-----5:R-:W-:-:S07]  /*a670*/  F2FP.SATFINITE.E4M3.F32.PACK_AB_MERGE_C R6, R13, R12, RZ ;  /* 0x0000000c0d06723e */ /* 0x020fce00048070ff */
[----:B------:R-:W-:Y:S08]  /*a680*/  MUFU.EX2 R14, R14 ;  /* 0x0000000e000e7308 */ /* 0x000ff00000000800 */
[----:B------:R-:W4:Y:S01]  /*a690*/  MUFU.EX2 R15, R15 ;  /* 0x0000000f000f7308 */ /* 0x000f220000000800 */
[----:B---3--:R-:W-:-:S04]  /*a6a0*/  F2FP.SATFINITE.E4M3.F32.PACK_AB_MERGE_C R8, R37, R36, RZ ;  /* 0x000000242508723e */ /* 0x008fc800048070ff */
[----:B------:R-:W-:-:S03]  /*a6b0*/  PRMT R5, R5, 0x5410, R8 ;  /* 0x0000541005057816 */ /* 0x000fc60000000008 */
[----:B------:R-:W-:Y:S08]  /*a6c0*/  MUFU.EX2 R16, R16 ;  /* 0x0000001000107308 */ /* 0x000ff00000000800 */
[----:B------:R-:W3:Y:S01]  /*a6d0*/  MUFU.EX2 R17, R17 ;  /* 0x0000001100117308 */ /* 0x000ee20000000800 */
[----:B----4-:R-:W-:-:S04]  /*a6e0*/  F2FP.SATFINITE.E4M3.F32.PACK_AB_MERGE_C R7, R15, R14, RZ ;  /* 0x0000000e0f07723e */ /* 0x010fc800048070ff */
[----:B------:R-:W-:-:S03]  /*a6f0*/  PRMT R6, R6, 0x5410, R7 ;  /* 0x0000541006067816 */ /* 0x000fc60000000007 */
[----:B------:R-:W-:Y:S08]  /*a700*/  MUFU.EX2 R18, R18 ;  /* 0x0000001200127308 */ /* 0x000ff00000000800 */
[----:B------:R-:W4:Y:S01]  /*a710*/  MUFU.EX2 R19, R19 ;  /* 0x0000001300137308 */ /* 0x000f220000000800 */
[----:B---3--:R-:W-:-:S07]  /*a720*/  F2FP.SATFINITE.E4M3.F32.PACK_AB_MERGE_C R7, R17, R16, RZ ;  /* 0x000000101107723e */ /* 0x008fce00048070ff */
        /* <DEDUP_REMOVED lines=22> */
[----:B------:R-:W-:Y:S01]  /*a890*/  MUFU.EX2 R34, R34 ;  /* 0x0000002200227308 */ /* 0x000fe20000000800 */
[----:B----4-:R-:W-:-:S04]  /*a8a0*/  F2FP.SATFINITE.E4M3.F32.PACK_AB_MERGE_C R11, R31, R30, RZ ;  /* 0x0000001e1f0b723e */ /* 0x010fc800048070ff */
[----:B------:R-:W-:-:S03]  /*a8b0*/  PRMT R10, R10, 0x5410, R11 ;  /* 0x000054100a0a7816 */ /* 0x000fc6000000000b */
[----:B------:R-:W3:Y:S08]  /*a8c0*/  MUFU.EX2 R35, R35 ;  /* 0x0000002300237308 */ /* 0x000ef00000000800 */
[----:B------:R-:W4:Y:S01]  /*a8d0*/  MUFU.EX2 R33, R33 ;  /* 0x0000002100217308 */ /* 0x000f220000000800 */
[----:B---3--:R-:W-:Y:S02]  /*a8e0*/  F2FP.SATFINITE.E4M3.F32.PACK_AB_MERGE_C R38, R35, R34, RZ ;  /* 0x000000222326723e */ /* 0x008fe400048070ff */
[----:B----4-:R-:W-:-:S04]  /*a8f0*/  F2FP.SATFINITE.E4M3.F32.PACK_AB_MERGE_C R11, R33, R32, RZ ;  /* 0x00000020210b723e */ /* 0x010fc800048070ff */
[----:B------:R-:W-:Y:S01]  /*a900*/  PRMT R11, R11, 0x5410, R38 ;  /* 0x000054100b0b7816 */ /* 0x000fe20000000026 */
[----:B------:R-:W-:-:S04]  /*a910*/  IMAD.MOV.U32 R38, RZ, RZ, 0x1 ;  /* 0x00000001ff267424 */ /* 0x000fc800078e00ff */
[----:B--2---:R1:W-:Y:S01]  /*a920*/  SYNCS.ARRIVE.TRANS64.ART0 RZ, [UR8+0x98], R38 ;  /* 0x00009826ffff79a7 */ /* 0x0043e20008500008 */
[----:B------:R1:W-:Y:S01]  /*a930*/  STTM.x8 tmem[UR4], R4 ;  /* 0x00000004000079ed */ /* 0x0003e200081c0004 */
[----:B------:R-:W2:Y:S02]  /*a940*/  FENCE.VIEW.ASYNC.T ;  /* 0x00000000000073c6 */ /* 0x000ea40000000200 */
[----:B--2---:R-:W-:Y:S01]  /*a950*/  NOP ;  /* 0x0000000000007918 */ /* 0x004fe20000000000 */
[----:B------:R1:W-:Y:S01]  /*a960*/  @P0 SYNCS.ARRIVE.TRANS64.ART0 RZ, [UR8+0xa0], R38 ;  /* 0x0000a026ffff09a7 */ /* 0x0003e20008500008 */
[----:B------:R-:W2:Y:S02]  /*a970*/  SYNCS.PHASECHK.TRANS64.TRYWAIT P0, [UR8+0xc8], R39 ;  /* 0x0000c827ff0075a7 */ /* 0x000ea40008001108 */
[----:B-12---:R-:W-:Y:S05]  /*a980*/  @!P0 BRA `(.L_x_47) ;  /* 0x0000002800d48947 */ /* 0x006fea0003800000 */
.L_x_105:
[----:B------:R-:W-:Y:S01]  /*a990*/  MOV R5, UR6 ;  /* 0x0000000600057c02 */ /* 0x000fe20008000f00 */
[----:B-1----:R-:W-:Y:S01]  /*a9a0*/  FMUL R4, R162, R133 ;  /* 0x00000085a2047220 */ /* 0x002fe20000400000 */
[----:B------:R-:W-:Y:S01]  /*a9b0*/  FADD2 R110, R138.F32x2.HI_LO, R110.F32x2.HI_LO ;  /* 0x0000006e8a6e724b */ /* 0x000fe20000000000 */
[----:B------:R-:W-:Y:S01]  /*a9c0*/  IADD3 R156, PT, PT, R156, 0x1, RZ ;  /* 0x000000019c9c7810 */ /* 0x000fe20007ffe0ff */
[----:B------:R-:W-:Y:S01]  /*a9d0*/  FADD2 R112, R140.F32x2.HI_LO, R112.F32x2.HI_LO ;  /* 0x000000708c70724b */ /* 0x000fe20000000000 */
[----:B------:R-:W-:Y:S01]  /*a9e0*/  LOP3.LUT R132, R132, 0x1, RZ, 0x3c, !PT ;  /* 0x0000000184847812 */ /* 0x000fe200078e3cff */
[----:B------:R-:W-:Y:S01]  /*a9f0*/  FADD2 R4, R4.F32x2.HI_LO, R136.F32x2.HI_LO ;  /* 0x000000880404724b */ /* 0x000fe20000000000 */
[----:B------:R-:W-:Y:S01]  /*aa00*/  ISETP.NE.AND P0, PT, R156, RZ, PT ;  /* 0x000000ff9c00720c */ /* 0x000fe20003f05270 */
        /* <DEDUP_REMOVED lines=65> */
.L_x_45:
[----:B------:R-:W2:Y:S01]  /*ae20*/  S2R R2, SR_TID.X ;  /* 0x0000000000027919 */ /* 0x000ea20000002100 */
[----:B------:R-:W3:Y:S01]  /*ae30*/  S2UR UR4, SR_CgaCtaId ;  /* 0x00000000000479c3 */ /* 0x000ee20000008800 */
[----:B------:R-:W-:Y:S02]  /*ae40*/  UMOV UR5, 0x400 ;  /* 0x0000040000057882 */ /* 0x000fe40000000000 */
[----:B---3--:R-:W-:Y:S01]  /*ae50*/  ULEA UR4, UR4, UR5, 0x18 ;  /* 0x0000000504047291 */ /* 0x008fe2000f8ec0ff */
[----:B--2---:R-:W-:-:S04]  /*ae60*/  SHF.L.U32 R2, R2, 0x2, RZ ;  /* 0x0000000202027819 */ /* 0x004fc800000006ff */
[----:B------:R-:W-:-:S05]  /*ae70*/  LOP3.LUT R2, R2, 0x1fc, RZ, 0xc0, !PT ;  /* 0x000001fc02027812 */ /* 0x000fca00078ec0ff */
[----:B------:R4:W-:Y:S04]  /*ae80*/  STS [R2+UR4+0x10c], R133 ;  /* 0x00010c8502007988 */ /* 0x0009e80008000804 */
[----:B------:R4:W-:Y:S01]  /*ae90*/  STS [R2+UR4+0x30c], R163 ;  /* 0x00030ca302007988 */ /* 0x0009e20008000804 */
[----:B------:R4:W-:Y:S06]  /*aea0*/  BAR.ARV R3, 0x40 ;  /* 0x000100030000751d */ /* 0x0009ec0000002000 */
.L_x_37:
[----:B----4-:R-:W4:Y:S01]  /*aeb0*/  S2R R2, SR_CgaCtaId ;  /* 0x0000000000027919 */ /* 0x010f220000008800 */
[----:B-12---:R-:W-:Y:S01]  /*aec0*/  MOV R3, 0x400 ;  /* 0x0000040000037802 */ /* 0x006fe20000000f00 */
[----:B------:R-:W-:-:S03]  /*aed0*/  IMAD.U32 R134, R134, -0x80000000, RZ ;  /* 0x8000000086867824 */ /* 0x000fc600078e00ff */
[----:B----4-:R-:W-:-:S04]  /*aee0*/  LEA R3, R2, R3, 0x18 ;  /* 0x0000000302037211 */ /* 0x010fc800078ec0ff */
[----:B------:R-:W1:Y:S02]  /*aef0*/  SYNCS.PHASECHK.TRANS64.TRYWAIT P0, [R3+URZ+0xc8], R134 ;  /* 0x0000c886030075a7 */ /* 0x000e6400080011ff */
[----:B-1----:R-:W-:Y:S05]  /*af00*/  @!P0 BRA `(.L_x_49) ;  /* 0x0000002400908947 */ /* 0x002fea0003800000 */
.L_x_107:
[----:B------:R-:W-:Y:S06]  /*af10*/  BAR.ARV 0x2, 0x120 ;  /* 0x0084800000007b1d */ /* 0x000fec0000002000 */
.L_x_3:
[----:B------:R-:W-:-:S04]  /*af20*/  LOP3.LUT R2, R0, 0xfffffffc, RZ, 0xc0, !PT ;  /* 0xfffffffc00027812 */ /* 0x000fc800078ec0ff */
[----:B------:R-:W-:-:S13]  /*af30*/  ISETP.NE.AND P0, PT, R2, 0x8, PT ;  /* 0x000000080200780c */ /* 0x000fda0003f05270 */
[----:B-123--:R-:W-:Y:S05]  /*af40*/  @P0 EXIT ;  /* 0x000000000000094d */ /* 0x00efea0003800000 */
[----:B------:R-:W-:-:S08]  /*af50*/  NOP ;  /* 0x0000000000007918 */ /* 0x000fd00000000000 */
[----:B------:R-:W1:-:S00]  /*af60*/  USETMAXREG.DEALLOC.CTAPOOL 0x48 ;  /* 0x00000048000079c8 */ /* 0x000e4000080e0500 */
[----:B------:R-:W2:Y:S01]  /*af70*/  S2UR UR6, SR_CTAID.X ;  /* 0x00000000000679c3 */ /* 0x000ea20000002500 */
[----:B------:R-:W2:Y:S01]  /*af80*/  LDCU UR4, c[0x0][0x640] ;  /* 0x0000c800ff0477ac */ /* 0x000ea20008000800 */
[----:B-1----:R-:W1:Y:S01]  /*af90*/  S2R R3, SR_CgaCtaId ;  /* 0x0000000000037919 */ /* 0x002e620000008800 */
[----:B------:R-:W-:Y:S01]  /*afa0*/  MOV R2, 0x400 ;  /* 0x0000040000027802 */ /* 0x000fe20000000f00 */
[----:B------:R-:W-:Y:S01]  /*afb0*/  IMAD.MOV.U32 R8, RZ, RZ, 0x1 ;  /* 0x00000001ff087424 */ /* 0x000fe200078e00ff */
[----:B------:R-:W3:Y:S01]  /*afc0*/  LDCU UR8, c[0x0][0x654] ;  /* 0x0000ca80ff0877ac */ /* 0x000ee20008000800 */
[----:B------:R-:W4:Y:S01]  /*afd0*/  S2R R41, SR_TID.X ;  /* 0x0000000000297919 */ /* 0x000f220000002100 */
[----:B------:R-:W5:Y:S01]  /*afe0*/  LDCU UR10, c[0x0][0x63c] ;  /* 0x0000c780ff0a77ac */ /* 0x000f620008000800 */
[----:B--2---:R-:W-:-:S07]  /*aff0*/  UIMAD.WIDE.U32 UR4, UR6, UR4, URZ ;  /* 0x00000004060472a5 */ /* 0x004fce000f8e00ff */
[----:B------:R-:W-:Y:S02]  /*b000*/  UMOV UR9, UR5 ;  /* 0x0000000500097c82 */ /* 0x000fe40008000000 */
[----:B------:R-:W-:Y:S01]  /*b010*/  UIADD3 UR4, UPT, UPT, -UR9, UR6, URZ ;  /* 0x0000000609047290 */ /* 0x000fe2000fffe1ff */
[----:B-1----:R-:W-:Y:S01]  /*b020*/  LEA R3, R3, R2, 0x18 ;  /* 0x0000000203037211 */ /* 0x002fe200078ec0ff */
[----:B------:R-:W-:Y:S01]  /*b030*/  IMAD.MOV.U32 R2, RZ, RZ, 0x1 ;  /* 0x00000001ff027424 */ /* 0x000fe200078e00ff */
[----:B------:R-:W-:Y:S01]  /*b040*/  BAR.SYNC.DEFER_BLOCKING 0x2, 0x120 ;  /* 0x0084800000007b1d */ /* 0x000fe20000010000 */
[----:B------:R-:W-:Y:S01]  /*b050*/  USHF.R.U32.HI UR4, URZ, UR22, UR4 ;  /* 0x00000016ff047299 */ /* 0x000fe20008011604 */
[C---:B----4-:R-:W-:Y:S01]  /*b060*/  IMAD.SHL.U32 R4, R41.reuse, 0x80, RZ ;  /* 0x0000008029047824 */ /* 0x050fe200078e00ff */
[----:B------:R-:W-:Y:S02]  /*b070*/  LOP3.LUT R40, R41, 0x7f, RZ, 0xc0, !PT ;  /* 0x0000007f29287812 */ /* 0x000fe400078ec0ff */
[----:B------:R-:W-:-:S02]  /*b080*/  UIADD3 UR9, UPT, UPT, UR9, UR4, URZ ;  /* 0x0000000409097290 */ /* 0x000fc4000fffe0ff */
[----:B------:R-:W-:Y:S02]  /*b090*/  LOP3.LUT R4, R4, 0xf80, RZ, 0xc0, !PT ;  /* 0x00000f8004047812 */ /* 0x000fe400078ec0ff */
[----:B------:R-:W-:Y:S01]  /*b0a0*/  USHF.R.U32.HI UR15, URZ, UR15, UR9 ;  /* 0x0000000fff0f7299 */ /* 0x000fe20008011609 */
[----:B------:R-:W-:Y:S02]  /*b0b0*/  SHF.R.U32.HI R5, RZ, 0x5, R40 ;  /* 0x00000005ff057819 */ /* 0x000fe40000011628 */
[----:B------:R-:W1:Y:S03]  /*b0c0*/  LDCU.64 UR4, c[0x0][0x630] ;  /* 0x0000c600ff0477ac */ /* 0x000e660008000a00 */
[----:B------:R-:W-:Y:S01]  /*b0d0*/  IMAD R4, R5, 0x1000, R4 ;  /* 0x0000100005047824 */ /* 0x000fe200078e0204 */
[----:B---3--:R-:W-:Y:S02]  /*b0e0*/  UISETP.GE.AND UP0, UPT, UR15, UR8, UPT ;  /* 0x000000080f00728c */ /* 0x008fe4000bf06270 */
[----:B------:R-:W-:-:S02]  /*b0f0*/  UIADD3 UR8, UPT, UPT, -UR15, URZ, URZ ;  /* 0x000000ff0f087290 */ /* 0x000fc4000fffe1ff */
[----:B------:R-:W-:Y:S02]  /*b100*/  USEL UR14, UR30, UR14, !UP0 ;  /* 0x0000000e1e0e7287 */ /* 0x000fe4000c000000 */
[----:B-----5:R-:W-:Y:S02]  /*b110*/  UIMAD UR10, UR8, UR10, UR6 ;  /* 0x0000000a080a72a4 */ /* 0x020fe4000f8e0206 */
[----:B------:R-:W-:Y:S01]  /*b120*/  USEL UR7, UR23, UR7, !UP0 ;  /* 0x0000000717077287 */ /* 0x000fe2000c000000 */
[----:B------:R2:W-:Y:S02]  /*b130*/  SYNCS.ARRIVE.TRANS64.ART0 RZ, [R3+URZ+0x98], R2 ;  /* 0x0000980203ff79a7 */ /* 0x0005e400085000ff */
[----:B-1----:R-:W1:Y:S01]  /*b140*/  @UP0 LDCU UR5, c[0x0][0x64c] ;  /* 0x0000c980ff0507ac */ /* 0x002e620008000800 */
[----:B------:R-:W3:Y:S01]  /*b150*/  @UP0 LDCU UR4, c[0x0][0x648] ;  /* 0x0000c900ff0407ac */ /* 0x000ee20008000800 */
[----:B------:R-:W-:Y:S02]  /*b160*/  ULOP3.LUT UR7, UR7, 0xff, URZ, 0xc0, !UPT ;  /* 0x000000ff07077892 */ /* 0x000fe4000f8ec0ff */
[----:B-1----:R-:W-:-:S02]  /*b170*/  UIMAD.WIDE.U32 UR8, UR10, UR5, URZ ;  /* 0x000000050a0872a5 */ /* 0x002fc4000f8e00ff */
[----:B------:R-:W-:-:S05]  /*b180*/  ULOP3.LUT UR5, UR14, 0xff, URZ, 0xc0, !UPT ;  /* 0x000000ff0e057892 */ /* 0x000fca000f8ec0ff */
[----:B------:R-:W-:Y:S02]  /*b190*/  UMOV UR11, UR9 ;  /* 0x00000009000b7c82 */ /* 0x000fe40008000000 */
[----:B------:R-:W-:-:S04]  /*b1a0*/  UIADD3 UR8, UPT, UPT, UR10, -UR11, URZ ;  /* 0x8000000b0a087290 */ /* 0x000fc8000fffe0ff */
[----:B------:R-:W-:-:S04]  /*b1b0*/  USHF.R.U32.HI UR5, URZ, UR5, UR8 ;  /* 0x00000005ff057299 */ /* 0x000fc80008011608 */
[----:B------:R-:W-:Y:S01]  /*b1c0*/  UIADD3 UR5, UPT, UPT, UR11, UR5, URZ ;  /* 0x000000050b057290 */ /* 0x000fe2000fffe0ff */
[----:B------:R-:W1:Y:S02]  /*b1d0*/  LDCU UR11, c[0x0][0x628] ;  /* 0x0000c500ff0b77ac */ /* 0x000e640008000800 */
[----:B------:R-:W4:Y:S01]  /*b1e0*/  LDCU.64 UR8, c[0x0][0x620] ;  /* 0x0000c400ff0877ac */ /* 0x000f220008000a00 */
[----:B------:R-:W-:-:S04]  /*b1f0*/  USHF.R.U32.HI UR5, URZ, UR7, UR5 ;  /* 0x00000007ff057299 */ /* 0x000fc80008011605 */
[----:B------:R-:W-:-:S04]  /*b200*/  UIADD3 UR7, UPT, UPT, -UR5, URZ, URZ ;  /* 0x000000ff05077290 */ /* 0x000fc8000fffe1ff */
[----:B---3--:R-:W-:-:S04]  /*b210*/  UIMAD UR4, UR4, UR7, UR10 ;  /* 0x00000007040472a4 */ /* 0x008fc8000f8e020a */
[----:B----4-:R-:W-:-:S04]  /*b220*/  UIMAD UR4, UR15, UR8, UR4 ;  /* 0x000000080f0472a4 */ /* 0x010fc8000f8e0204 */
[----:B-1----:R-:W-:-:S04]  /*b230*/  UIMAD.WIDE.U32 UR10, UR4, UR11, URZ ;  /* 0x0000000b040a72a5 */ /* 0x002fc8000f8e00ff */
[----:B------:R-:W-:-:S04]  /*b240*/  UIADD3 UR7, UPT, UPT, UR4, -UR11, URZ ;  /* 0x8000000b04077290 */ /* 0x000fc8000fffe0ff */
[----:B------:R-:W-:-:S04]  /*b250*/  USHF.R.U32.HI UR38, URZ, UR38, UR7 ;  /* 0x00000026ff267299 */ /* 0x000fc80008011607 */
[----:B------:R-:W-:-:S03]  /*b260*/  UIADD3 UR38, UPT, UPT, UR11, UR38, URZ ;  /* 0x000000260b267290 */ /* 0x000fc6000fffe0ff */
[----:B------:R-:W1:Y:S01]  /*b270*/  LDCU UR7, c[0x0][0x60c] ;  /* 0x0000c180ff0777ac */ /* 0x000e620008000800 */
[----:B------:R-:W-:-:S04]  /*b280*/  USHF.R.U32.HI UR31, URZ, UR31, UR38 ;  /* 0x0000001fff1f7299 */ /* 0x000fc80008011626 */
[----:B------:R-:W-:-:S04]  /*b290*/  UIADD3 UR8, UPT, UPT, -UR31, URZ, URZ ;  /* 0x000000ff1f087290 */ /* 0x000fc8000fffe1ff */
[----:B------:R-:W-:Y:S02]  /*b2a0*/  UIMAD UR9, UR8, UR9, UR4 ;  /* 0x00000009080972a4 */ /* 0x000fe4000f8e0204 */
[----:B-1----:R-:W-:-:S09]  /*b2b0*/  UISETP.GE.AND UP0, UPT, UR6, UR7, UPT ;  /* 0x000000070600728c */ /* 0x002fd2000bf06270 */
[----:B--2---:R-:W-:Y:S05]  /*b2c0*/  BRA.U UP0, `(.L_x_50) ;  /* 0x0000001500f07547 */ /* 0x004fea000b800000 */
[----:B------:R-:W1:Y:S01]  /*b2d0*/  LDCU UR4, c[0x0][0x614] ;  /* 0x0000c280ff0477ac */ /* 0x000e620008000800 */
[----:B------:R-:W-:Y:S01]  /*b2e0*/  LOP3.LUT R38, R0, 0x3, RZ, 0xc0, !PT ;  /* 0x0000000300267812 */ /* 0x000fe200078ec0ff */
[----:B------:R-:W-:Y:S01]  /*b2f0*/  IMAD.SHL.U32 R0, R5, 0x200000, RZ ;  /* 0x0020000005007824 */ /* 0x000fe200078e00ff */
[----:B------:R-:W-:Y:S01]  /*b300*/  IADD3 R37, PT, PT, R3, 0x800, R4 ;  /* 0x0000080003257810 */ /* 0x000fe20007ffe004 */
[----:B------:R-:W2:Y:S02]  /*b310*/  LDCU UR12, c[0x0][0x38c] ;  /* 0x00007180ff0c77ac */ /* 0x000ea40008000800 */
[----:B------:R-:W-:Y:S01]  /*b320*/  VIADD R38, R38, 0x3 ;  /* 0x0000000326267836 */ /* 0x000fe20000000000 */
[----:B------:R-:W3:Y:S04]  /*b330*/  LDCU UR11, c[0x0][0x380] ;  /* 0x00007000ff0b77ac */ /* 0x000ee80008000800 */
[----:B------:R4:W-:Y:S06]  /*b340*/  BAR.SYNC.DEFER_BLOCKING R38, 0x40 ;  /* 0x000100260000751d */ /* 0x0009ec0000010000 */
[----:B------:R-:W-:Y:S01]  /*b350*/  UMOV UR14, 0x0 ;  /* 0x00000000000e7882 */ /* 0x000fe20000000000 */
[----:B-1----:R-:W-:Y:S01]  /*b360*/  UIADD3 UR4, UPT, UPT, -UR5, UR4, URZ ;  /* 0x0000000405047290 */ /* 0x002fe2000fffe1ff */
[----:B------:R-:W-:Y:S01]  /*b370*/  UMOV UR15, 0x1 ;  /* 0x00000001000f7882 */ /* 0x000fe20000000000 */
[----:B--2---:R-:W-:-:S02]  /*b380*/  UIADD3 UR6, UPT, UPT, UR12, -0x1, URZ ;  /* 0xffffffff0c067890 */ /* 0x004fc4000fffe0ff */
[----:B------:R-:W-:Y:S02]  /*b390*/  UIADD3 UR7, UPT, UPT, -UR12, URZ, URZ ;  /* 0x000000ff0c077290 */ /* 0x000fe4000fffe1ff */
[----:B---3--:R-:W-:Y:S02]  /*b3a0*/  UIADD3 UR11, UPT, UPT, UR12, -UR11, URZ ;  /* 0x8000000b0c0b7290 */ /* 0x008fe4000fffe0ff */
[----:B------:R-:W-:Y:S02]  /*b3b0*/  USHF.R.S32.HI UR7, URZ, 0x1f, UR7 ;  /* 0x0000001fff077899 */ /* 0x000fe40008011407 */
[----:B------:R-:W-:Y:S02]  /*b3c0*/  ULEA UR11, UR4, UR11, 0x7 ;  /* 0x0000000b040b7291 */ /* 0x000fe4000f8e38ff */
[----:B------:R-:W-:Y:S02]  /*b3d0*/  USHF.R.S32.HI UR4, URZ, 0x1f, UR6 ;  /* 0x0000001fff047899 */ /* 0x000fe40008011406 */
[----:B------:R-:W-:Y:S01]  /*b3e0*/  UIADD3 UR8, UPT, UPT, -UR11, URZ, URZ ;  /* 0x000000ff0b087290 */ /* 0x000fe2000fffe1ff */
[----:B------:R4:W-:Y:S01]  /*b3f0*/  SYNCS.ARRIVE.TRANS64.ART0 RZ, [R3+URZ+0xc8], R2 ;  /* 0x0000c80203ff79a7 */ /* 0x0009e200085000ff */
[----:B------:R-:W-:-:S02]  /*b400*/  UIADD3 UR10, UPT, UPT, UR11, -0x1, URZ ;  /* 0xffffffff0b0a7890 */ /* 0x000fc4000fffe0ff */
[----:B------:R-:W-:Y:S02]  /*b410*/  USHF.R.S32.HI UR8, URZ, 0x1f, UR8 ;  /* 0x0000001fff087899 */ /* 0x000fe40008011408 */
[----:B------:R-:W-:Y:S02]  /*b420*/  UISETP.GT.AND UP0, UPT, UR12, URZ, UPT ;  /* 0x000000ff0c00728c */ /* 0x000fe4000bf04270 */
[----:B------:R-:W-:Y:S02]  /*b430*/  ULEA.HI UR4, UR4, UR6, URZ, 0x7 ;  /* 0x0000000604047291 */ /* 0x000fe4000f8f38ff */
[----:B------:R-:W-:Y:S02]  /*b440*/  ULEA.HI UR7, UR7, -UR12, URZ, 0x7 ;  /* 0x8000000c07077291 */ /* 0x000fe4000f8f38ff */
[----:B------:R-:W-:Y:S02]  /*b450*/  USHF.R.S32.HI UR6, URZ, 0x1f, UR10 ;  /* 0x0000001fff067899 */ /* 0x000fe4000801140a */
[----:B------:R-:W-:-:S02]  /*b460*/  ULEA.HI UR8, UR8, -UR11, URZ, 0x7 ;  /* 0x8000000b08087291 */ /* 0x000fc4000f8f38ff */
[----:B------:R-:W-:Y:S02]  /*b470*/  UISETP.GT.AND UP1, UPT, UR11, URZ, UPT ;  /* 0x000000ff0b00728c */ /* 0x000fe4000bf24270 */
[----:B------:R-:W-:Y:S02]  /*b480*/  USHF.R.S32.HI UR7, URZ, 0x7, UR7 ;  /* 0x00000007ff077899 */ /* 0x000fe40008011407 */
[----:B------:R-:W-:Y:S02]  /*b490*/  ULEA.HI UR6, UR6, UR10, URZ, 0x7 ;  /* 0x0000000a06067291 */ /* 0x000fe4000f8f38ff */
[----:B------:R-:W-:Y:S02]  /*b4a0*/  USHF.R.S32.HI UR8, URZ, 0x7, UR8 ;  /* 0x00000007ff087899 */ /* 0x000fe40008011408 */
[----:B------:R-:W-:Y:S02]  /*b4b0*/  @UP0 UIMAD.WIDE UR16, UR4, 0x2000000, UR14 ;  /* 0x02000000041008a5 */ /* 0x000fe4000f8e020e */
[----:B------:R-:W-:-:S02]  /*b4c0*/  ULEA.HI.SX32 UR6, UR6, 0x1, 0x19 ;  /* 0x0000000106067891 */ /* 0x000fc4000f8fcaff */
[----:B------:R-:W-:Y:S02]  /*b4d0*/  UIADD3 UR8, UPT, UPT, -UR8, URZ, URZ ;  /* 0x000000ff08087290 */ /* 0x000fe4000fffe1ff */
[----:B------:R-:W-:-:S05]  /*b4e0*/  UIADD3 UR7, UPT, UPT, -UR7, URZ, URZ ;  /* 0x000000ff07077290 */ /* 0x000fca000fffe1ff */
[----:B------:R-:W-:Y:S02]  /*b4f0*/  @!UP1 UMOV UR6, UR8 ;  /* 0x0000000800069c82 */ /* 0x000fe40008000000 */
[----:B------:R-:W-:Y:S02]  /*b500*/  @UP0 UMOV UR7, UR17 ;  /* 0x0000001100070c82 */ /* 0x000fe40008000000 */
[----:B------:R-:W-:-:S04]  /*b510*/  UISETP.LT.AND UP0, UPT, UR6, UR7, UPT ;  /* 0x000000070600728c */ /* 0x000fc8000bf01270 */
[----:B------:R-:W-:-:S04]  /*b520*/  USEL UR7, UR6, UR7, UP0 ;  /* 0x0000000706077287 */ /* 0x000fc80008000000 */
[----:B------:R-:W-:-:S09]  /*b530*/  UISETP.GE.AND UP0, UPT, UR7, 0x2, UPT ;  /* 0x000000020700788c */ /* 0x000fd2000bf06270 */
[----:B----4-:R-:W-:Y:S05]  /*b540*/  BRA.U !UP0, `(.L_x_51) ;  /* 0x0000000508807547 */ /* 0x010fea000b800000 */
[----:B------:R-:W-:Y:S01]  /*b550*/  LEA R36, R40, R3, 0x2 ;  /* 0x0000000328247211 */ /* 0x000fe200078e10ff */
[----:B------:R-:W-:-:S12]  /*b560*/  UIADD3 UR7, UPT, UPT, -UR7, URZ, URZ ;  /* 0x000000ff07077290 */ /* 0x000fd8000fffe1ff */
.L_x_53:
[----:B-1----:R1:W-:Y:S06]  /*b570*/  BAR.SYNC.DEFER_BLOCKING R38, 0x40 ;  /* 0x000100260000751d */ /* 0x0023ec0000010000 */
[----:B--2---:R-:W2:Y:S02]  /*b580*/  LDS R39, [R36+0x10c] ;  /* 0x00010c0024277984 */ /* 0x004ea40000000800 */
[----:B--2---:R-:W-:-:S13]  /*b590*/  FSETP.GEU.AND P0, PT, R39, 1, PT ;  /* 0x3f8000002700780b */ /* 0x004fda0003f0e000 */
[----:B------:R-:W-:-:S04]  /*b5a0*/  VOTE.ANY R4, PT, !P0 ;  /* 0x0000000000047806 */ /* 0x000fc800040e0100 */
[----:B------:R-:W-:-:S13]  /*b5b0*/  ISETP.NE.AND P0, PT, R4, RZ, PT ;  /* 0x000000ff0400720c */ /* 0x000fda0003f05270 */
[----:B-1----:R-:W-:Y:S05]  /*b5c0*/  @!P0 BRA `(.L_x_52) ;  /* 0x00000004004c8947 */ /* 0x002fea0003800000 */
[C---:B------:R-:W-:Y:S02]  /*b5d0*/  R2UR UR4, R0.reuse ;  /* 0x00000000000472ca */ /* 0x040fe400000e0000 */
[----:B------:R-:W-:-:S11]  /*b5e0*/  R2UR UR6, R0 ;  /* 0x00000000000672ca */ /* 0x000fd600000e0000 */
[----:B------:R-:W1:Y:S02]  /*b5f0*/  LDTM.x16 R20, tmem[UR4+0x100] ;  /* 0x00010004001479ee */ /* 0x000e640008240000 */
[-C--:B-1----:R-:W-:Y:S02]  /*b600*/  FMUL2 R20, R20.F32x2.HI_LO, R39.reuse.F32 ;  /* 0x000000271414724a */ /* 0x082fe40001000000 */
[-C--:B------:R-:W-:Y:S02]  /*b610*/  FMUL2 R22, R22.F32x2.HI_LO, R39.reuse.F32 ;  /* 0x000000271616724a */ /* 0x080fe40001000000 */
[-C--:B------:R-:W-:Y:S02]  /*b620*/  FMUL2 R24, R24.F32x2.HI_LO, R39.reuse.F32 ;  /* 0x000000271818724a */ /* 0x080fe40001000000 */
[-C--:B------:R-:W-:Y:S02]  /*b630*/  FMUL2 R26, R26.F32x2.HI_LO, R39.reuse.F32 ;  /* 0x000000271a1a724a */ /* 0x080fe40001000000 */
[----:B------:R-:W-:-:S02]  /*b640*/  FMUL2 R28, R28.F32x2.HI_LO, R39.F32 ;  /* 0x000000271c1c724a */ /* 0x000fc40001000000 */
[-C--:B------:R-:W-:Y:S02]  /*b650*/  FMUL2 R30, R30.F32x2.HI_LO, R39.reuse.F32 ;  /* 0x000000271e1e724a */ /* 0x080fe40001000000 */
[-C--:B------:R-:W-:Y:S02]  /*b660*/  FMUL2 R32, R32.F32x2.HI_LO, R39.reuse.F32 ;  /* 0x000000272020724a */ /* 0x080fe40001000000 */
[----:B------:R-:W-:-:S04]  /*b670*/  FMUL2 R34, R34.F32x2.HI_LO, R39.F32 ;  /* 0x000000272222724a */ /* 0x000fc80001000000 */
[----:B------:R-:W-:Y:S01]  /*b680*/  STTM.x16 tmem[UR6+0x100], R20 ;  /* 0x00010014000079ed */ /* 0x000fe20008240006 */
        /* <DEDUP_REMOVED lines=69> */
[----:B------:R1:W-:Y:S01]  /*bae0*/  STTM.x16 tmem[UR4+0x170], R4 ;  /* 0x00017004000079ed */ /* 0x0003e20008240004 */
[----:B------:R-:W2:Y:S02]  /*baf0*/  FENCE.VIEW.ASYNC.T ;  /* 0x00000000000073c6 */ /* 0x000ea40000000200 */
.L_x_52:
[----:B--2---:R2:W-:Y:S01]  /*bb00*/  SYNCS.ARRIVE.TRANS64.ART0 RZ, [R3+URZ+0x98], R2 ;  /* 0x0000980203ff79a7 */ /* 0x0045e200085000ff */
[----:B------:R-:W-:-:S04]  /*bb10*/  UIADD3 UR7, UPT, UPT, UR7, 0x1, URZ ;  /* 0x0000000107077890 */ /* 0x000fc8000fffe0ff */
[----:B------:R-:W-:Y:S01]  /*bb20*/  UISETP.NE.AND UP0, UPT, UR7, -0x1, UPT ;  /* 0xffffffff0700788c */ /* 0x000fe2000bf05270 */
[----:B------:R2:W-:Y:S08]  /*bb30*/  SYNCS.ARRIVE.TRANS64.ART0 RZ, [R3+URZ+0xc8], R2 ;  /* 0x0000c80203ff79a7 */ /* 0x0005f000085000ff */
[----:B------:R-:W-:Y:S05]  /*bb40*/  BRA.U UP0, `(.L_x_53) ;  /* 0xfffffff900887547 */ /* 0x000fea000b83ffff */
.L_x_51:
[----:B------:R3:W-:Y:S01]  /*bb50*/  BAR.SYNC.DEFER_BLOCKING R38, 0x40 ;  /* 0x000100260000751d */ /* 0x0007e20000010000 */
[----:B-1----:R-:W-:Y:S02]  /*bb60*/  IMAD R4, R40, 0x4, R3 ;  /* 0x0000000428047824 */ /* 0x002fe400078e0203 */
[----:B------:R-:W-:Y:S02]  /*bb70*/  HFMA2 R54, -RZ, RZ, 0, 3.814697265625e-06 ;  /* 0x00000040ff367431 */ /* 0x000fe400000001ff */
[----:B------:R-:W-:Y:S02]  /*bb80*/  IMAD.MOV.U32 R52, RZ, RZ, 0x10 ;  /* 0x00000010ff347424 */ /* 0x000fe400078e00ff */
[----:B------:R-:W-:Y:S01]  /*bb90*/  IMAD.MOV.U32 R6, RZ, RZ, -0x80000000 ;  /* 0x80000000ff067424 */ /* 0x000fe200078e00ff */
[----:B------:R3:W1:Y:S04]  /*bba0*/  LDS R43, [R4+0x10c] ;  /* 0x00010c00042b7984 */ /* 0x0006680000000800 */
[----:B------:R3:W4:Y:S01]  /*bbb0*/  LDS R42, [R4+0x30c] ;  /* 0x00030c00042a7984 */ /* 0x0007220000000800 */
[----:B------:R3:W-:Y:S01]  /*bbc0*/  SYNCS.ARRIVE.TRANS64.ART0 RZ, [R3+URZ+0xc8], R2 ;  /* 0x0000c80203ff79a7 */ /* 0x0007e200085000ff */
[----:B------:R-:W5:Y:S02]  /*bbd0*/  SYNCS.PHASECHK.TRANS64.TRYWAIT P1, [R3+URZ+0xb0], RZ ;  /* 0x0000b0ff030075a7 */ /* 0x000f6400080211ff */
[----:B-----5:R-:W-:-:S05]  /*bbe0*/  R2P PR, R41, 0x5 ;  /* 0x0000000529007804 */ /* 0x020fca0000000000 */
[----:B------:R-:W-:Y:S02]  /*bbf0*/  SEL R52, R52, 0xfffffff0, !P0 ;  /* 0xfffffff034347807 */ /* 0x000fe40004000000 */
[----:B------:R-:W-:Y:S01]  /*bc00*/  SEL R54, R54, 0xffffffc0, !P2 ;  /* 0xffffffc036367807 */ /* 0x000fe20005000000 */
[----:B-1-34-:R-:W-:Y:S06]  /*bc10*/  @!P1 BRA `(.L_x_54) ;  /* 0x0000001800649947 */ /* 0x01afec0003800000 */
.L_x_108:
[----:B------:R-:W3:Y:S01]  /*bc20*/  SYNCS.PHASECHK.TRANS64.TRYWAIT P0, [R3+URZ+0xd8], R6 ;  /* 0x0000d806030075a7 */ /* 0x000ee200080011ff */
[C---:B------:R-:W-:Y:S02]  /*bc30*/  FSETP.NE.AND P1, PT, R43.reuse, RZ, PT ;  /* 0x000000ff2b00720b */ /* 0x040fe40003f25000 */
[----:B------:R-:W-:Y:S02]  /*bc40*/  SHF.R.U32.HI R4, RZ, 0x3, R37 ;  /* 0x00000003ff047819 */ /* 0x000fe40000011625 */
[----:B------:R-:W-:Y:S02]  /*bc50*/  FSEL R53, R43, 1, P1 ;  /* 0x3f8000002b357808 */ /* 0x000fe40000800000 */
[----:B------:R-:W-:Y:S02]  /*bc60*/  R2UR UR4, R0 ;  /* 0x00000000000472ca */ /* 0x000fe400000e0000 */
[----:B------:R-:W-:Y:S02]  /*bc70*/  LOP3.LUT R55, R37, 0x70, R4, 0x78, !PT ;  /* 0x0000007025377812 */ /* 0x000fe400078e7804 */
[----:B------:R-:W4:Y:S02]  /*bc80*/  MUFU.RCP R53, R53 ;  /* 0x0000003500357308 */ /* 0x000f240000001000 */
[----:B---34-:R-:W-:Y:S09]  /*bc90*/  @!P0 BRA `(.L_x_55) ;  /* 0x0000001800588947 */ /* 0x018ff20003800000 */
.L_x_110:
[----:B---3--:R-:W3:Y:S01]  /*bca0*/  LDTM.x32 R4, tmem[UR4+0x100] ;  /* 0x00010004000479ee */ /* 0x008ee200082c0000 */
[----:B------:R-:W-:Y:S01]  /*bcb0*/  R2UR UR4, R0 ;  /* 0x00000000000472ca */ /* 0x000fe200000e0000 */
[----:B------:R-:W-:Y:S01]  /*bcc0*/  IMAD.IADD R48, R52, 0x1, R55 ;  /* 0x0000000134307824 */ /* 0x000fe200078e0237 */
[----:B------:R-:W-:Y:S01]  /*bcd0*/  LOP3.LUT P0, RZ, R41, 0x2, RZ, 0xc0, !PT ;  /* 0x0000000229ff7812 */ /* 0x000fe2000780c0ff */
[----:B------:R-:W-:Y:S01]  /*bce0*/  VIADD R57, R55, 0x20 ;  /* 0x0000002037397836 */ /* 0x000fe20000000000 */
[----:B------:R-:W4:Y:S01]  /*bcf0*/  LDCU UR6, c[0x0][0x614] ;  /* 0x0000c280ff0677ac */ /* 0x000f220008000800 */
[----:B------:R-:W5:Y:S01]  /*bd00*/  @P1 MUFU.LG2 R43, R43 ;  /* 0x0000002b002b1308 */ /* 0x000f620000000c00 */
[----:B------:R-:W-:Y:S01]  /*bd10*/  BSSY.RECONVERGENT B0, `(.L_x_50) ;  /* 0x00000d7000007945 */ /* 0x000fe20003800200 */
[----:B------:R-:W-:-:S08]  /*bd20*/  ULOP3.LUT UR5, URZ, UR5, URZ, 0x33, !UPT ;  /* 0x00000005ff057292 */ /* 0x000fd0000f8e33ff */
[----:B------:R-:W-:Y:S01]  /*bd30*/  @P0 VIADD R57, R55, 0xffffffe0 ;  /* 0xffffffe037390836 */ /* 0x000fe20000000000 */
[----:B----4-:R-:W-:Y:S01]  /*bd40*/  UIADD3 UR6, UPT, UPT, UR5, UR6, URZ ;  /* 0x0000000605067290 */ /* 0x010fe2000fffe0ff */
[-C--:B---3--:R-:W-:Y:S02]  /*bd50*/  FMUL2 R6, R6.F32x2.HI_LO, R53.reuse.F32 ;  /* 0x000000350606724a */ /* 0x088fe40001000000 */
[-C--:B------:R-:W-:Y:S01]  /*bd60*/  FMUL2 R4, R4.F32x2.HI_LO, R53.reuse.F32 ;  /* 0x000000350404724a */ /* 0x080fe20001000000 */
[----:B------:R-:W-:Y:S01]  /*bd70*/  USHF.L.U32 UR6, UR6, 0x7, URZ ;  /* 0x0000000706067899 */ /* 0x000fe200080006ff */
[-C--:B------:R-:W-:Y:S01]  /*bd80*/  FMUL2 R10, R10.F32x2.HI_LO, R53.reuse.F32 ;  /* 0x000000350a0a724a */ /* 0x080fe20001000000 */
[----:B------:R-:W-:Y:S01]  /*bd90*/  F2FP.SATFINITE.E4M3.F32.PACK_AB_MERGE_C R6, R7, R6, RZ ;  /* 0x000000060706723e */ /* 0x000fe200048070ff */
        /* <DEDUP_REMOVED lines=24> */
[----:B------:R-:W-:Y:S01]  /*bf20*/  FMUL2 R32, R32.F32x2.HI_LO, R53.F32 ;  /* 0x000000352020724a */ /* 0x000fe20001000000 */
[----:B------:R-:W-:Y:S01]  /*bf30*/  F2FP.SATFINITE.E4M3.F32.PACK_AB_MERGE_C R29, R29, R28, RZ ;  /* 0x0000001c1d1d723e */ /* 0x000fe200048070ff */
[----:B-----5:R-:W-:Y:S01]  /*bf40*/  @P1 FADD R43, R43, -8 ;  /* 0xc10000002b2b1421 */ /* 0x020fe20000000000 */
[----:B------:R-:W-:-:S02]  /*bf50*/  F2FP.SATFINITE.E4M3.F32.PACK_AB_MERGE_C R34, R35, R34, RZ ;  /* 0x000000222322723e */ /* 0x000fc400048070ff */
[----:B------:R-:W-:Y:S02]  /*bf60*/  F2FP.SATFINITE.E4M3.F32.PACK_AB_MERGE_C R33, R33, R32, RZ ;  /* 0x000000202121723e */ /* 0x000fe400048070ff */
[----:B------:R-:W-:Y:S02]  /*bf70*/  PRMT R36, R5, 0x5410, R6 ;  /* 0x0000541005247816 */ /* 0x000fe40000000006 */
[----:B------:R-:W-:Y:S02]  /*bf80*/  PRMT R37, R9, 0x5410, R10 ;  /* 0x0000541009257816 */ /* 0x000fe4000000000a */
[----:B------:R-:W-:Y:S02]  /*bf90*/  PRMT R38, R13, 0x5410, R14 ;  /* 0x000054100d267816 */ /* 0x000fe4000000000e */
[----:B------:R-:W-:Y:S02]  /*bfa0*/  PRMT R39, R17, 0x5410, R18 ;  /* 0x0000541011277816 */ /* 0x000fe40000000012 */
[----:B------:R-:W-:-:S02]  /*bfb0*/  PRMT R44, R21, 0x5410, R22 ;  /* 0x00005410152c7816 */ /* 0x000fc40000000016 */
[----:B------:R-:W-:Y:S01]  /*bfc0*/  PRMT R45, R25, 0x5410, R26 ;  /* 0x00005410192d7816 */ /* 0x000fe2000000001a */
[----:B------:R3:W-:Y:S01]  /*bfd0*/  STS.128 [R55], R36 ;  /* 0x0000002437007388 */ /* 0x0007e20000000c00 */
[----:B------:R-:W-:Y:S02]  /*bfe0*/  PRMT R46, R29, 0x5410, R30 ;  /* 0x000054101d2e7816 */ /* 0x000fe4000000001e */
[----:B------:R-:W-:Y:S02]  /*bff0*/  PRMT R47, R33, 0x5410, R34 ;  /* 0x00005410212f7816 */ /* 0x000fe40000000022 */
[----:B------:R-:W4:Y:S03]  /*c000*/  LDTM.x32 R4, tmem[UR4+0x120] ;  /* 0x00012004000479ee */ /* 0x000f2600082c0000 */
[----:B------:R5:W-:Y:S01]  /*c010*/  STS.128 [R48], R44 ;  /* 0x0000002c30007388 */ /* 0x000be20000000c00 */
[----:B----4-:R-:W-:-:S02]  /*c020*/  FMUL2 R6, R6.F32x2.HI_LO, R53.F32 ;  /* 0x000000350606724a */ /* 0x010fc40001000000 */
[-C--:B------:R-:W-:Y:S02]  /*c030*/  FMUL2 R4, R4.F32x2.HI_LO, R53.reuse.F32 ;  /* 0x000000350404724a */ /* 0x080fe40001000000 */
[----:B---3--:R-:W-:Y:S02]  /*c040*/  IMAD.IADD R37, R52, 0x1, R57 ;  /* 0x0000000134257824 */ /* 0x008fe400078e0239 */
        /* <DEDUP_REMOVED lines=28> */
[----:B------:R-:W-:Y:S01]  /*c210*/  IMAD.IADD R55, R54, 0x1, R55 ;  /* 0x0000000136377824 */ /* 0x000fe200078e0237 */
[----:B------:R-:W-:-:S02]  /*c220*/  F2FP.SATFINITE.E4M3.F32.PACK_AB_MERGE_C R34, R35, R34, RZ ;  /* 0x000000222322723e */ /* 0x000fc400048070ff */
[----:B------:R-:W-:Y:S01]  /*c230*/  F2FP.SATFINITE.E4M3.F32.PACK_AB_MERGE_C R33, R33, R32, RZ ;  /* 0x000000202121723e */ /* 0x000fe200048070ff */
[----:B------:R-:W-:Y:S01]  /*c240*/  IMAD.IADD R0, R52, 0x1, R55 ;  /* 0x0000000134007824 */ /* 0x000fe200078e0237 */
[----:B-----5:R-:W-:Y:S02]  /*c250*/  PRMT R48, R5, 0x5410, R6 ;  /* 0x0000541005307816 */ /* 0x020fe40000000006 */
        /* <DEDUP_REMOVED lines=43> */
[----:B------:R-:W-:Y:S02]  /*c510*/  F2FP.SATFINITE.E4M3.F32.PACK_AB_MERGE_C R33, R33, R32, RZ ;  /* 0x000000202121723e */ /* 0x000fe400048070ff */
[----:B------:R-:W-:Y:S02]  /*c520*/  PRMT R36, R5, 0x5410, R6 ;  /* 0x0000541005247816 */ /* 0x000fe40000000006 */
[----:B-----5:R-:W-:Y:S02]  /*c530*/  PRMT R37, R9, 0x5410, R10 ;  /* 0x0000541009257816 */ /* 0x020fe4000000000a */
[----:B------:R-:W-:Y:S02]  /*c540*/  PRMT R38, R13, 0x5410, R14 ;  /* 0x000054100d267816 */ /* 0x000fe4000000000e */
[----:B------:R-:W-:Y:S02]  /*c550*/  PRMT R39, R17, 0x5410, R18 ;  /* 0x0000541011277816 */ /* 0x000fe40000000012 */
[----:B------:R-:W-:-:S02]  /*c560*/  PRMT R44, R21, 0x5410, R22 ;  /* 0x00005410152c7816 */ /* 0x000fc40000000016 */
[----:B------:R-:W-:Y:S01]  /*c570*/  PRMT R45, R25, 0x5410, R26 ;  /* 0x00005410192d7816 */ /* 0x000fe2000000001a */
[----:B------:R-:W-:Y:S01]  /*c580*/  STS.128 [R55], R36 ;  /* 0x0000002437007388 */ /* 0x000fe20000000c00 */
[----:B------:R-:W-:Y:S02]  /*c590*/  PRMT R46, R29, 0x5410, R30 ;  /* 0x000054101d2e7816 */ /* 0x000fe4000000001e */
[----:B------:R-:W-:Y:S02]  /*c5a0*/  PRMT R47, R33, 0x5410, R34 ;  /* 0x00005410212f7816 */ /* 0x000fe40000000022 */
[----:B------:R-:W3:Y:S01]  /*c5b0*/  LDTM.x32 R4, tmem[UR4+0x160] ;  /* 0x00016004000479ee */ /* 0x000ee200082c0000 */
[----:B------:R-:W4:Y:S02]  /*c5c0*/  LDCU UR4, c[0x0][0x380] ;  /* 0x00007000ff0477ac */ /* 0x000f240008000800 */
[----:B------:R5:W-:Y:S01]  /*c5d0*/  STS.128 [R0], R44 ;  /* 0x0000002c00007388 */ /* 0x000be20000000c00 */
[----:B----4-:R-:W-:Y:S01]  /*c5e0*/  UIADD3 UR4, UPT, UPT, -UR6, UR4, URZ ;  /* 0x0000000406047290 */ /* 0x010fe2000fffe1ff */
[----:B---3--:R-:W-:-:S05]  /*c5f0*/  FMUL2 R8, R8.F32x2.HI_LO, R53.F32 ;  /* 0x000000350808724a */ /* 0x008fca0001000000 */
[----:B------:R-:W-:Y:S01]  /*c600*/  ISETP.LT.AND P0, PT, R40, UR4, PT ;  /* 0x0000000428007c0c */ /* 0x000fe2000bf01270 */
[-C--:B------:R-:W-:Y:S02]  /*c610*/  FMUL2 R10, R10.F32x2.HI_LO, R53.reuse.F32 ;  /* 0x000000350a0a724a */ /* 0x080fe40001000000 */
        /* <DEDUP_REMOVED lines=28> */
[----:B-----5:R-:W-:Y:S01]  /*c7e0*/  IMAD.MOV.U32 R0, RZ, RZ, -0x800000 ;  /* 0xff800000ff007424 */ /* 0x020fe200078e00ff */
[----:B------:R-:W-:-:S02]  /*c7f0*/  F2FP.SATFINITE.E4M3.F32.PACK_AB_MERGE_C R32, R33, R32, RZ ;  /* 0x000000202120723e */ /* 0x000fc400048070ff */
[----:B------:R-:W-:Y:S02]  /*c800*/  F2FP.SATFINITE.E4M3.F32.PACK_AB_MERGE_C R7, R35, R34, RZ ;  /* 0x000000222307723e */ /* 0x000fe400048070ff */
[----:B------:R-:W-:Y:S02]  /*c810*/  PRMT R9, R9, 0x5410, R10 ;  /* 0x0000541009097816 */ /* 0x000fe4000000000a */
[----:B------:R-:W-:Y:S02]  /*c820*/  PRMT R8, R5, 0x5410, R6 ;  /* 0x0000541005087816 */ /* 0x000fe40000000006 */
[----:B------:R-:W-:Y:S02]  /*c830*/  PRMT R10, R13, 0x5410, R14 ;  /* 0x000054100d0a7816 */ /* 0x000fe4000000000e */
[----:B------:R-:W-:Y:S01]  /*c840*/  PRMT R11, R16, 0x5410, R11 ;  /* 0x00005410100b7816 */ /* 0x000fe2000000000b */
[----:B------:R-:W3:Y:S01]  /*c850*/  @P1 LDC R13, c[0x0][0x600] ;  /* 0x00018000ff0d1b82 */ /* 0x000ee20000000800 */
[----:B------:R-:W-:-:S02]  /*c860*/  PRMT R4, R21, 0x5410, R4 ;  /* 0x0000541015047816 */ /* 0x000fc40000000004 */
[----:B------:R-:W-:Y:S01]  /*c870*/  PRMT R5, R25, 0x5410, R26 ;  /* 0x0000541019057816 */ /* 0x000fe2000000001a */
[----:B------:R4:W-:Y:S01]  /*c880*/  STS.128 [R57], R8 ;  /* 0x0000000839007388 */ /* 0x0009e20000000c00 */
[----:B------:R-:W-:Y:S02]  /*c890*/  PRMT R6, R29, 0x5410, R30 ;  /* 0x000054101d067816 */ /* 0x000fe4000000001e */
[----:B------:R-:W-:-:S05]  /*c8a0*/  PRMT R7, R32, 0x5410, R7 ;  /* 0x0000541020077816 */ /* 0x000fca0000000007 */
[----:B------:R5:W-:Y:S01]  /*c8b0*/  STS.128 [R52], R4 ;  /* 0x0000000434007388 */ /* 0x000be20000000c00 */
[----:B------:R1:W-:Y:S06]  /*c8c0*/  MEMBAR.ALL.CTA ;  /* 0x0000000000007992 */ /* 0x0003ec0000008000 */
[----:B-1----:R-:W1:Y:S01]  /*c8d0*/  FENCE.VIEW.ASYNC.S ;  /* 0x00000000000073c6 */ /* 0x002e620000000000 */
[----:B---3--:R-:W-:-:S04]  /*c8e0*/  @P1 FFMA R13, R42, R13, R43 ;  /* 0x0000000d2a0d1223 */ /* 0x008fc8000000002b */
[----:B------:R-:W-:Y:S01]  /*c8f0*/  @P1 FMUL R0, R13, 0.69314718246459960938 ;  /* 0x3f3172180d001820 */ /* 0x000fe20000400000 */
[----:B----4-:R-:W-:Y:S01]  /*c900*/  IMAD.MOV.U32 R8, RZ, RZ, RZ ;  /* 0x000000ffff087224 */ /* 0x010fe200078e00ff */
[----:B-1----:R5:W-:Y:S01]  /*c910*/  SYNCS.ARRIVE.TRANS64.ART0 RZ, [R3+URZ+0x98], R2 ;  /* 0x0000980203ff79a7 */ /* 0x002be200085000ff */
[----:B------:R5:W-:Y:S01]  /*c920*/  SYNCS.ARRIVE.TRANS64.ART0 RZ, [R3+URZ+0xd0], R2 ;  /* 0x0000d00203ff79a7 */ /* 0x000be200085000ff */
[----:B------:R-:W-:Y:S05]  /*c930*/  @!P0 BRA `(.L_x_56) ;  /* 0x0000000000508947 */ /* 0x000fea0003800000 */
[----:B-----5:R-:W1:Y:S01]  /*c940*/  LDC.64 R6, c[0x0][0x3c8] ;  /* 0x0000f200ff067b82 */ /* 0x020e620000000a00 */
[----:B------:R-:W-:Y:S01]  /*c950*/  USHF.R.S32.HI UR4, URZ, 0x1f, UR9 ;  /* 0x0000001fff047899 */ /* 0x000fe20008011409 */
[----:B------:R-:W-:Y:S01]  /*c960*/  MOV R41, RZ ;  /* 0x000000ff00297202 */ /* 0x000fe20000000f00 */
[----:B------:R-:W-:Y:S02]  /*c970*/  USHF.R.S32.HI UR7, URZ, 0x1f, UR6 ;  /* 0x0000001fff077899 */ /* 0x000fe40008011406 */
[----:B------:R-:W-:Y:S01]  /*c980*/  USHF.R.S32.HI UR8, URZ, 0x1f, UR31 ;  /* 0x0000001fff087899 */ /* 0x000fe2000801141f */
[----:B------:R-:W3:Y:S02]  /*c990*/  LDCU.64 UR10, c[0x0][0x358] ;  /* 0x00006b00ff0a77ac */ /* 0x000ee40008000a00 */
[----:B------:R-:W4:Y:S01]  /*c9a0*/  LDC.64 R4, c[0x0][0x3d0] ;  /* 0x0000f400ff047b82 */ /* 0x000f220000000a00 */
[----:B-1----:R-:W-:-:S04]  /*c9b0*/  IMAD.WIDE.U32 R40, R6, UR9, R40 ;  /* 0x0000000906287c25 */ /* 0x002fc8000f8e0028 */
[----:B------:R-:W-:Y:S01]  /*c9c0*/  IMAD R6, R6, UR4, RZ ;  /* 0x0000000406067c24 */ /* 0x000fe2000f8e02ff */
[----:B------:R-:W1:Y:S03]  /*c9d0*/  LDCU.64 UR4, c[0x0][0x3b0] ;  /* 0x00007600ff0477ac */ /* 0x000e660008000a00 */
[----:B------:R-:W-:Y:S01]  /*c9e0*/  IMAD R7, R7, UR9, R6 ;  /* 0x0000000907077c24 */ /* 0x000fe2000f8e0206 */
[----:B------:R-:W-:Y:S01]  /*c9f0*/  IADD3 R6, P0, PT, R40, UR6, RZ ;  /* 0x0000000628067c10 */ /* 0x000fe2000ff1e0ff */
[----:B--2-4-:R-:W-:-:S03]  /*ca00*/  IMAD R2, R4, UR8, RZ ;  /* 0x0000000804027c24 */ /* 0x014fc6000f8e02ff */
[----:B------:R-:W-:Y:S01]  /*ca10*/  IADD3.X R7, PT, PT, R41, UR7, R7, P0, !PT ;  /* 0x0000000729077c10 */ /* 0x000fe200087fe407 */
[----:B------:R-:W-:Y:S02]  /*ca20*/  IMAD R2, R5, UR31, R2 ;  /* 0x0000001f05027c24 */ /* 0x000fe4000f8e0202 */
[----:B------:R-:W-:-:S05]  /*ca30*/  IMAD.WIDE.U32 R6, R4, UR31, R6 ;  /* 0x0000001f04067c25 */ /* 0x000fca000f8e0006 */
[----:B------:R-:W-:Y:S02]  /*ca40*/  IADD3 R5, PT, PT, R7, R2, RZ ;  /* 0x0000000207057210 */ /* 0x000fe40007ffe0ff */
[----:B-1----:R-:W-:-:S04]  /*ca50*/  LEA R4, P0, R6, UR4, 0x2 ;  /* 0x0000000406047c11 */ /* 0x002fc8000f8010ff */
[----:B------:R-:W-:-:S05]  /*ca60*/  LEA.HI.X R5, R6, UR5, R5, 0x2, P0 ;  /* 0x0000000506057c11 */ /* 0x000fca00080f1405 */
[----:B---3--:R1:W-:Y:S04]  /*ca70*/  STG.E desc[UR10][R4.64], R0 ;  /* 0x0000000004007986 */ /* 0x0083e8000c10190a */
.L_x_56:
[----:B------:R-:W-:Y:S05]  /*ca80*/  BSYNC.RECONVERGENT B0 ;  /* 0x0000000000007941 */ /* 0x000fea0003800200 */
.L_x_50:
[----:B------:R-:W-:-:S04]  /*ca90*/  SHF.L.U32 R8, R8, 0x1f, RZ ;  /* 0x0000001f08087819 */ /* 0x000fc800000006ff */
[----:B------:R-:W3:Y:S02]  /*caa0*/  SYNCS.PHASECHK.TRANS64.TRYWAIT P0, [R3+URZ+0xd8], R8 ;  /* 0x0000d808030075a7 */ /* 0x000ee400080011ff */
[----:B---3--:R-:W-:Y:S05]  /*cab0*/  @!P0 BRA `(.L_x_57) ;  /* 0x0000000800ec8947 */ /* 0x008fea0003800000 */
.L_x_112:
[----:B------:R-:W-:Y:S06]  /*cac0*/  BAR.ARV 0x2, 0x120 ;  /* 0x0084800000007b1d */ /* 0x000fec0000002000 */
[----:B------:R-:W-:Y:S05]  /*cad0*/  EXIT ;  /* 0x000000000000794d */ /* 0x000fea0003800000 */
.L_x_6:
[----:B------:R-:W-:-:S07]  /*cae0*/  MOV R3, UR4 ;  /* 0x0000000400037c02 */ /* 0x000fce0008000f00 */
.L_x_58:
[----:B-1----:R1:W2:Y:S02]  /*caf0*/  SYNCS.PHASECHK.TRANS64.TRYWAIT P0, [R3+URZ+0xd0], RZ ;  /* 0x0000d0ff030075a7 */ /* 0x0022a400080011ff */
[----:B--2---:R-:W-:Y:S05]  /*cb00*/  @!P0 NANOSLEEP.SYNCS 0x989680 ;  /* 0x009896800000895d */ /* 0x004fea0003900000 */
[----:B------:R-:W2:Y:S02]  /*cb10*/  @!P0 SYNCS.PHASECHK.TRANS64 P0, [R3+URZ+0xd0], RZ ;  /* 0x0000d0ff030085a7 */ /* 0x000ea400080010ff */
[----:B--2---:R-:W-:Y:S05]  /*cb20*/  @!P0 BRA `(.L_x_58) ;  /* 0xfffffffc00f08947 */ /* 0x004fea000383ffff */
[----:B------:R-:W-:Y:S05]  /*cb30*/  BRA `(.L_x_59) ;  /* 0xffffff3c00e47947 */ /* 0x000fea000383ffff */
.L_x_12:
[----:B------:R-:W-:-:S07]  /*cb40*/  MOV R3, UR4 ;  /* 0x0000000400037c02 */ /* 0x000fce0008000f00 */
.L_x_60:
[----:B--2---:R2:W3:Y:S02]  /*cb50*/  SYNCS.PHASECHK.TRANS64.TRYWAIT P0, [R3+URZ], RZ ;  /* 0x000000ff030075a7 */ /* 0x0044e400080011ff */
[----:B---3--:R-:W-:Y:S05]  /*cb60*/  @!P0 NANOSLEEP.SYNCS 0x989680 ;  /* 0x009896800000895d */ /* 0x008fea0003900000 */
[----:B------:R-:W3:Y:S02]  /*cb70*/  @!P0 SYNCS.PHASECHK.TRANS64 P0, [R3+URZ], RZ ;  /* 0x000000ff030085a7 */ /* 0x000ee400080010ff */
[----:B---3--:R-:W-:Y:S05]  /*cb80*/  @!P0 BRA `(.L_x_60) ;  /* 0xfffffffc00f08947 */ /* 0x008fea000383ffff */
[----:B------:R-:W-:Y:S05]  /*cb90*/  BRA `(.L_x_61) ;  /* 0xffffff4400447947 */ /* 0x000fea000383ffff */
.L_x_13:
[----:B------:R-:W-:-:S07]  /*cba0*/  MOV R3, UR4 ;  /* 0x0000000400037c02 */ /* 0x000fce0008000f00 */
.L_x_62:
[----:B--2---:R2:W3:Y:S02]  /*cbb0*/  SYNCS.PHASECHK.TRANS64.TRYWAIT P0, [R3+URZ+0x10], RZ ;  /* 0x000010ff030075a7 */ /* 0x0044e400080011ff */
[----:B---3--:R-:W-:Y:S05]  /*cbc0*/  @!P0 NANOSLEEP.SYNCS 0x989680 ;  /* 0x009896800000895d */ /* 0x008fea0003900000 */
[----:B------:R-:W3:Y:S02]  /*cbd0*/  @!P0 SYNCS.PHASECHK.TRANS64 P0, [R3+URZ+0x10], RZ ;  /* 0x000010ff030085a7 */ /* 0x000ee400080010ff */
[----:B---3--:R-:W-:Y:S05]  /*cbe0*/  @!P0 BRA `(.L_x_62) ;  /* 0xfffffffc00f08947 */ /* 0x008fea000383ffff */
[----:B------:R-:W-:Y:S05]  /*cbf0*/  BRA `(.L_x_63) ;  /* 0xffffff4800647947 */ /* 0x000fea000383ffff */
.L_x_15:
[----:B------:R-:W-:Y:S02]  /*cc00*/  MOV R9, UR12 ;  /* 0x0000000c00097c02 */ /* 0x000fe40008000f00 */
[----:B------:R-:W-:Y:S07]  /*cc10*/  MOV R10, R11 ;  /* 0x0000000b000a7202 */ /* 0x000fee0000000f00 */
.L_x_64:
[----:B--2---:R2:W3:Y:S02]  /*cc20*/  SYNCS.PHASECHK.TRANS64.TRYWAIT P0, [R9+URZ+0x10], R11 ;  /* 0x0000100b090075a7 */ /* 0x0044e400080011ff */
[----:B---3--:R-:W-:Y:S05]  /*cc30*/  @!P0 NANOSLEEP.SYNCS 0x989680 ;  /* 0x009896800000895d */ /* 0x008fea0003900000 */
[----:B------:R-:W3:Y:S02]  /*cc40*/  @!P0 SYNCS.PHASECHK.TRANS64 P0, [R9+URZ+0x10], R11 ;  /* 0x0000100b090085a7 */ /* 0x000ee400080010ff */
[----:B---3--:R-:W-:Y:S05]  /*cc50*/  @!P0 BRA `(.L_x_64) ;  /* 0xfffffffc00f08947 */ /* 0x008fea000383ffff */
[----:B------:R-:W-:Y:S05]  /*cc60*/  BRA `(.L_x_65) ;  /* 0xffffff4c00147947 */ /* 0x000fea000383ffff */
.L_x_16:
[----:B------:R-:W-:Y:S02]  /*cc70*/  MOV R9, UR4 ;  /* 0x0000000400097c02 */ /* 0x000fe40008000f00 */
[----:B------:R-:W-:Y:S07]  /*cc80*/  MOV R13, R12 ;  /* 0x0000000c000d7202 */ /* 0x000fee0000000f00 */
.L_x_66:
[----:B--2---:R2:W3:Y:S02]  /*cc90*/  SYNCS.PHASECHK.TRANS64.TRYWAIT P0, [R9+URZ+0x98], R13 ;  /* 0x0000980d090075a7 */ /* 0x0044e400080011ff */
[----:B---3--:R-:W-:Y:S05]  /*cca0*/  @!P0 NANOSLEEP.SYNCS 0x989680 ;  /* 0x009896800000895d */ /* 0x008fea0003900000 */
[----:B------:R-:W3:Y:S02]  /*ccb0*/  @!P0 SYNCS.PHASECHK.TRANS64 P0, [R9+URZ+0x98], R13 ;  /* 0x0000980d090085a7 */ /* 0x000ee400080010ff */
[----:B---3--:R-:W-:Y:S05]  /*ccc0*/  @!P0 BRA `(.L_x_66) ;  /* 0xfffffffc00f08947 */ /* 0x008fea000383ffff */
[----:B------:R-:W-:Y:S05]  /*ccd0*/  BRA `(.L_x_67) ;  /* 0xffffff4c005c7947 */ /* 0x000fea000383ffff */
.L_x_17:
[----:B------:R-:W-:Y:S02]  /*cce0*/  MOV R9, UR4 ;  /* 0x0000000400097c02 */ /* 0x000fe40008000f00 */
[----:B------:R-:W-:Y:S07]  /*ccf0*/  MOV R13, R12 ;  /* 0x0000000c000d7202 */ /* 0x000fee0000000f00 */
.L_x_68:
[----:B--2---:R2:W3:Y:S02]  /*cd00*/  SYNCS.PHASECHK.TRANS64.TRYWAIT P0, [R9+URZ+0xa0], R13 ;  /* 0x0000a00d090075a7 */ /* 0x0044e400080011ff */
[----:B---3--:R-:W-:Y:S05]  /*cd10*/  @!P0 NANOSLEEP.SYNCS 0x989680 ;  /* 0x009896800000895d */ /* 0x008fea0003900000 */
[----:B------:R-:W3:Y:S02]  /*cd20*/  @!P0 SYNCS.PHASECHK.TRANS64 P0, [R9+URZ+0xa0], R13 ;  /* 0x0000a00d090085a7 */ /* 0x000ee400080010ff */
[----:B---3--:R-:W-:Y:S05]  /*cd30*/  @!P0 BRA `(.L_x_68) ;  /* 0xfffffffc00f08947 */ /* 0x008fea000383ffff */
[----:B------:R-:W-:Y:S05]  /*cd40*/  BRA `(.L_x_69) ;  /* 0xffffff4c00847947 */ /* 0x000fea000383ffff */
.L_x_18:
[----:B--2---:R-:W-:Y:S02]  /*cd50*/  MOV R9, UR26 ;  /* 0x0000001a00097c02 */ /* 0x004fe40008000f00 */
[----:B------:R-:W-:Y:S07]  /*cd60*/  MOV R10, R11 ;  /* 0x0000000b000a7202 */ /* 0x000fee0000000f00 */
.L_x_70:
[----:B--2---:R2:W3:Y:S02]  /*cd70*/  SYNCS.PHASECHK.TRANS64.TRYWAIT P0, [R9+URZ+0x10], R11 ;  /* 0x0000100b090075a7 */ /* 0x0044e400080011ff */
[----:B---3--:R-:W-:Y:S05]  /*cd80*/  @!P0 NANOSLEEP.SYNCS 0x989680 ;  /* 0x009896800000895d */ /* 0x008fea0003900000 */
[----:B------:R-:W3:Y:S02]  /*cd90*/  @!P0 SYNCS.PHASECHK.TRANS64 P0, [R9+URZ+0x10], R11 ;  /* 0x0000100b090085a7 */ /* 0x000ee400080010ff */
[----:B---3--:R-:W-:Y:S05]  /*cda0*/  @!P0 BRA `(.L_x_70) ;  /* 0xfffffffc00f08947 */ /* 0x008fea000383ffff */
[----:B------:R-:W-:Y:S05]  /*cdb0*/  BRA `(.L_x_71) ;  /* 0xffffff4c00807947 */ /* 0x000fea000383ffff */
.L_x_20:
[----:B--2---:R-:W-:Y:S02]  /*cdc0*/  MOV R3, UR8 ;  /* 0x0000000800037c02 */ /* 0x004fe40008000f00 */
[----:B------:R-:W-:-:S07]  /*cdd0*/  MOV R15, R14 ;  /* 0x0000000e000f7202 */ /* 0x000fce0000000f00 */
.L_x_72:
[----:B--2---:R2:W3:Y:S02]  /*cde0*/  SYNCS.PHASECHK.TRANS64.TRYWAIT P0, [R3+URZ+0x10], R15 ;  /* 0x0000100f030075a7 */ /* 0x0044e400080011ff */
[----:B---3--:R-:W-:Y:S05]  /*cdf0*/  @!P0 NANOSLEEP.SYNCS 0x989680 ;  /* 0x009896800000895d */ /* 0x008fea0003900000 */
[----:B------:R-:W3:Y:S02]  /*ce00*/  @!P0 SYNCS.PHASECHK.TRANS64 P0, [R3+URZ+0x10], R15 ;  /* 0x0000100f030085a7 */ /* 0x000ee400080010ff */
[----:B---3--:R-:W-:Y:S05]  /*ce10*/  @!P0 BRA `(.L_x_72) ;  /* 0xfffffffc00f08947 */ /* 0x008fea000383ffff */
[----:B------:R-:W-:Y:S05]  /*ce20*/  BRA `(.L_x_73) ;  /* 0xffffff5000247947 */ /* 0x000fea000383ffff */
.L_x_21:
[----:B------:R-:W-:Y:S02]  /*ce30*/  MOV R3, UR4 ;  /* 0x0000000400037c02 */ /* 0x000fe40008000f00 */
[----:B------:R-:W-:-:S07]  /*ce40*/  MOV R7, R6 ;  /* 0x0000000600077202 */ /* 0x000fce0000000f00 */
.L_x_74:
[----:B--2---:R2:W3:Y:S02]  /*ce50*/  SYNCS.PHASECHK.TRANS64.TRYWAIT P0, [R3+URZ+0x98], R7 ;  /* 0x00009807030075a7 */ /* 0x0044e400080011ff */
[----:B---3--:R-:W-:Y:S05]  /*ce60*/  @!P0 NANOSLEEP.SYNCS 0x989680 ;  /* 0x009896800000895d */ /* 0x008fea0003900000 */
[----:B------:R-:W3:Y:S02]  /*ce70*/  @!P0 SYNCS.PHASECHK.TRANS64 P0, [R3+URZ+0x98], R7 ;  /* 0x00009807030085a7 */ /* 0x000ee400080010ff */
[----:B---3--:R-:W-:Y:S05]  /*ce80*/  @!P0 BRA `(.L_x_74) ;  /* 0xfffffffc00f08947 */ /* 0x008fea000383ffff */
[----:B------:R-:W-:Y:S05]  /*ce90*/  BRA `(.L_x_75) ;  /* 0xffffff5000847947 */ /* 0x000fea000383ffff */
.L_x_22:
[----:B------:R-:W-:Y:S02]  /*cea0*/  MOV R3, UR16 ;  /* 0x0000001000037c02 */ /* 0x000fe40008000f00 */
[----:B------:R-:W-:-:S07]  /*ceb0*/  MOV R7, R6 ;  /* 0x0000000600077202 */ /* 0x000fce0000000f00 */
.L_x_76:
[----:B--2---:R2:W3:Y:S02]  /*cec0*/  SYNCS.PHASECHK.TRANS64.TRYWAIT P0, [R3+URZ+0xa0], R7 ;  /* 0x0000a007030075a7 */ /* 0x0044e400080011ff */
[----:B---3--:R-:W-:Y:S05]  /*ced0*/  @!P0 NANOSLEEP.SYNCS 0x989680 ;  /* 0x009896800000895d */ /* 0x008fea0003900000 */
[----:B------:R-:W3:Y:S02]  /*cee0*/  @!P0 SYNCS.PHASECHK.TRANS64 P0, [R3+URZ+0xa0], R7 ;  /* 0x0000a007030085a7 */ /* 0x000ee400080010ff */
[----:B---3--:R-:W-:Y:S05]  /*cef0*/  @!P0 BRA `(.L_x_76) ;  /* 0xfffffffc00f08947 */ /* 0x008fea000383ffff */
[----:B------:R-:W-:Y:S05]  /*cf00*/  BRA `(.L_x_77) ;  /* 0xffffff5000987947 */ /* 0x000fea000383ffff */
.L_x_28:
[----:B------:R-:W-:Y:S01]  /*cf10*/  HFMA2 R6, -RZ, RZ, -0.0 , 0 ;  /* 0x80000000ff067431 */ /* 0x000fe200000001ff */
[----:B------:R-:W-:Y:S02]  /*cf20*/  MOV R3, UR9 ;  /* 0x0000000900037c02 */ /* 0x000fe40008000f00 */
[----:B------:R-:W-:-:S07]  /*cf30*/  MOV R7, 0x80000000 ;  /* 0x8000000000077802 */ /* 0x000fce0000000f00 */
.L_x_78:
[----:B-1----:R1:W2:Y:S02]  /*cf40*/  SYNCS.PHASECHK.TRANS64.TRYWAIT P0, [R3+URZ+0x50], R7 ;  /* 0x00005007030075a7 */ /* 0x0022a400080011ff */
[----:B--2---:R-:W-:Y:S05]  /*cf50*/  @!P0 NANOSLEEP.SYNCS 0x989680 ;  /* 0x009896800000895d */ /* 0x004fea0003900000 */
[----:B------:R-:W2:Y:S02]  /*cf60*/  @!P0 SYNCS.PHASECHK.TRANS64 P0, [R3+URZ+0x50], R7 ;  /* 0x00005007030085a7 */ /* 0x000ea400080010ff */
[----:B--2---:R-:W-:Y:S05]  /*cf70*/  @!P0 BRA `(.L_x_78) ;  /* 0xfffffffc00f08947 */ /* 0x004fea000383ffff */
[----:B------:R-:W-:Y:S05]  /*cf80*/  BRA `(.L_x_79) ;  /* 0xffffff5800dc7947 */ /* 0x000fea000383ffff */
.L_x_29:
[----:B------:R-:W-:Y:S01]  /*cf90*/  HFMA2 R6, -RZ, RZ, -0.0 , 0 ;  /* 0x80000000ff067431 */ /* 0x000fe200000001ff */
[----:B------:R-:W-:Y:S02]  /*cfa0*/  MOV R3, UR9 ;  /* 0x0000000900037c02 */ /* 0x000fe40008000f00 */
[----:B------:R-:W-:-:S07]  /*cfb0*/  MOV R7, 0x80000000 ;  /* 0x8000000000077802 */ /* 0x000fce0000000f00 */
.L_x_80:
[----:B-1----:R1:W2:Y:S02]  /*cfc0*/  SYNCS.PHASECHK.TRANS64.TRYWAIT P0, [R3+URZ+0x8], R7 ;  /* 0x00000807030075a7 */ /* 0x0022a400080011ff */
[----:B--2---:R-:W-:Y:S05]  /*cfd0*/  @!P0 NANOSLEEP.SYNCS 0x989680 ;  /* 0x009896800000895d */ /* 0x004fea0003900000 */
[----:B------:R-:W2:Y:S02]  /*cfe0*/  @!P0 SYNCS.PHASECHK.TRANS64 P0, [R3+URZ+0x8], R7 ;  /* 0x00000807030085a7 */ /* 0x000ea400080010ff */
[----:B--2---:R-:W-:Y:S05]  /*cff0*/  @!P0 BRA `(.L_x_80) ;  /* 0xfffffffc00f08947 */ /* 0x004fea000383ffff */
[----:B------:R-:W-:Y:S05]  /*d000*/  BRA `(.L_x_81) ;  /* 0xffffff5c00487947 */ /* 0x000fea000383ffff */
.L_x_30:
[----:B------:R-:W-:Y:S01]  /*d010*/  HFMA2 R4, -RZ, RZ, -0.0 , 0 ;  /* 0x80000000ff047431 */ /* 0x000fe200000001ff */
[----:B------:R-:W-:Y:S02]  /*d020*/  MOV R3, UR9 ;  /* 0x0000000900037c02 */ /* 0x000fe40008000f00 */
[----:B------:R-:W-:-:S07]  /*d030*/  MOV R5, 0x80000000 ;  /* 0x8000000000057802 */ /* 0x000fce0000000f00 */
.L_x_82:
[----:B-1----:R1:W2:Y:S02]  /*d040*/  SYNCS.PHASECHK.TRANS64.TRYWAIT P0, [R3+URZ+0x58], R5 ;  /* 0x00005805030075a7 */ /* 0x0022a400080011ff */
[----:B--2---:R-:W-:Y:S05]  /*d050*/  @!P0 NANOSLEEP.SYNCS 0x989680 ;  /* 0x009896800000895d */ /* 0x004fea0003900000 */
[----:B------:R-:W2:Y:S02]  /*d060*/  @!P0 SYNCS.PHASECHK.TRANS64 P0, [R3+URZ+0x58], R5 ;  /* 0x00005805030085a7 */ /* 0x000ea400080010ff */
[----:B--2---:R-:W-:Y:S05]  /*d070*/  @!P0 BRA `(.L_x_82) ;  /* 0xfffffffc00f08947 */ /* 0x004fea000383ffff */
[----:B------:R-:W-:Y:S05]  /*d080*/  BRA `(.L_x_83) ;  /* 0xffffff5c00947947 */ /* 0x000fea000383ffff */
.L_x_31:
[----:B------:R-:W-:Y:S02]  /*d090*/  MOV R3, UR4 ;  /* 0x0000000400037c02 */ /* 0x000fe40008000f00 */
[----:B------:R-:W-:Y:S07]  /*d0a0*/  MOV R8, R9 ;  /* 0x0000000900087202 */ /* 0x000fee0000000f00 */
.L_x_84:
[----:B-1----:R1:W2:Y:S02]  /*d0b0*/  SYNCS.PHASECHK.TRANS64.TRYWAIT P0, [R3+URZ+0x50], R9 ;  /* 0x00005009030075a7 */ /* 0x0022a400080011ff */
[----:B--2---:R-:W-:Y:S05]  /*d0c0*/  @!P0 NANOSLEEP.SYNCS 0x989680 ;  /* 0x009896800000895d */ /* 0x004fea0003900000 */
[----:B------:R-:W2:Y:S02]  /*d0d0*/  @!P0 SYNCS.PHASECHK.TRANS64 P0, [R3+URZ+0x50], R9 ;  /* 0x00005009030085a7 */ /* 0x000ea400080010ff */
[----:B--2---:R-:W-:Y:S05]  /*d0e0*/  @!P0 BRA `(.L_x_84) ;  /* 0xfffffffc00f08947 */ /* 0x004fea000383ffff */
[----:B------:R-:W-:Y:S05]  /*d0f0*/  BRA `(.L_x_85) ;  /* 0xffffff6000107947 */ /* 0x000fea000383ffff */
.L_x_32:
[----:B------:R-:W-:Y:S02]  /*d100*/  MOV R3, UR11 ;  /* 0x0000000b00037c02 */ /* 0x000fe40008000f00 */
[----:B------:R-:W-:Y:S07]  /*d110*/  MOV R8, R9 ;  /* 0x0000000900087202 */ /* 0x000fee0000000f00 */
.L_x_86:
[----:B-1----:R1:W2:Y:S02]  /*d120*/  SYNCS.PHASECHK.TRANS64.TRYWAIT P0, [R3+URZ+0x50], R9 ;  /* 0x00005009030075a7 */ /* 0x0022a400080011ff */
[----:B--2---:R-:W-:Y:S05]  /*d130*/  @!P0 NANOSLEEP.SYNCS 0x989680 ;  /* 0x009896800000895d */ /* 0x004fea0003900000 */
[----:B------:R-:W2:Y:S02]  /*d140*/  @!P0 SYNCS.PHASECHK.TRANS64 P0, [R3+URZ+0x50], R9 ;  /* 0x00005009030085a7 */ /* 0x000ea400080010ff */
[----:B--2---:R-:W-:Y:S05]  /*d150*/  @!P0 BRA `(.L_x_86) ;  /* 0xfffffffc00f08947 */ /* 0x004fea000383ffff */
[----:B------:R-:W-:Y:S05]  /*d160*/  BRA `(.L_x_87) ;  /* 0xffffff6000607947 */ /* 0x000fea000383ffff */
.L_x_34:
[----:B-1----:R-:W-:Y:S02]  /*d170*/  MOV R3, UR5 ;  /* 0x0000000500037c02 */ /* 0x002fe40008000f00 */
[----:B------:R-:W-:-:S07]  /*d180*/  MOV R5, R4 ;  /* 0x0000000400057202 */ /* 0x000fce0000000f00 */
.L_x_88:
[----:B-1----:R1:W2:Y:S02]  /*d190*/  SYNCS.PHASECHK.TRANS64.TRYWAIT P0, [R3+URZ+0x50], R5 ;  /* 0x00005005030075a7 */ /* 0x0022a400080011ff */
[----:B--2---:R-:W-:Y:S05]  /*d1a0*/  @!P0 NANOSLEEP.SYNCS 0x989680 ;  /* 0x009896800000895d */ /* 0x004fea0003900000 */
[----:B------:R-:W2:Y:S02]  /*d1b0*/  @!P0 SYNCS.PHASECHK.TRANS64 P0, [R3+URZ+0x50], R5 ;  /* 0x00005005030085a7 */ /* 0x000ea400080010ff */
[----:B--2---:R-:W-:Y:S05]  /*d1c0*/  @!P0 BRA `(.L_x_88) ;  /* 0xfffffffc00f08947 */ /* 0x004fea000383ffff */
[----:B------:R-:W-:Y:S05]  /*d1d0*/  BRA `(.L_x_89) ;  /* 0xffffff6400187947 */ /* 0x000fea000383ffff */
.L_x_35:
[----:B------:R-:W-:Y:S02]  /*d1e0*/  MOV R3, UR4 ;  /* 0x0000000400037c02 */ /* 0x000fe40008000f00 */
[----:B------:R-:W-:-:S07]  /*d1f0*/  MOV R7, R6 ;  /* 0x0000000600077202 */ /* 0x000fce0000000f00 */
.L_x_90:
[----:B-1----:R1:W2:Y:S02]  /*d200*/  SYNCS.PHASECHK.TRANS64.TRYWAIT P0, [R3+URZ+0x8], R7 ;  /* 0x00000807030075a7 */ /* 0x0022a400080011ff */
[----:B--2---:R-:W-:Y:S05]  /*d210*/  @!P0 NANOSLEEP.SYNCS 0x989680 ;  /* 0x009896800000895d */ /* 0x004fea0003900000 */
[----:B------:R-:W2:Y:S02]  /*d220*/  @!P0 SYNCS.PHASECHK.TRANS64 P0, [R3+URZ+0x8], R7 ;  /* 0x00000807030085a7 */ /* 0x000ea400080010ff */
[----:B--2---:R-:W-:Y:S05]  /*d230*/  @!P0 BRA `(.L_x_90) ;  /* 0xfffffffc00f08947 */ /* 0x004fea000383ffff */
[----:B------:R-:W-:Y:S05]  /*d240*/  BRA `(.L_x_91) ;  /* 0xffffff6400147947 */ /* 0x000fea000383ffff */
.L_x_38:
[----:B------:R-:W-:Y:S01]  /*d250*/  HFMA2 R4, -RZ, RZ, -0.0 , 0 ;  /* 0x80000000ff047431 */ /* 0x000fe200000001ff */
[----:B------:R-:W-:Y:S02]  /*d260*/  MOV R3, UR4 ;  /* 0x0000000400037c02 */ /* 0x000fe40008000f00 */
[----:B------:R-:W-:-:S07]  /*d270*/  MOV R5, 0x80000000 ;  /* 0x8000000000057802 */ /* 0x000fce0000000f00 */
.L_x_92:
[----:B-1----:R1:W2:Y:S02]  /*d280*/  SYNCS.PHASECHK.TRANS64.TRYWAIT P0, [R3+URZ+0xc8], R5 ;  /* 0x0000c805030075a7 */ /* 0x0022a400080011ff */
[----:B--2---:R-:W-:Y:S05]  /*d290*/  @!P0 NANOSLEEP.SYNCS 0x989680 ;  /* 0x009896800000895d */ /* 0x004fea0003900000 */
[----:B------:R-:W2:Y:S02]  /*d2a0*/  @!P0 SYNCS.PHASECHK.TRANS64 P0, [R3+URZ+0xc8], R5 ;  /* 0x0000c805030085a7 */ /* 0x000ea400080010ff */
[----:B--2---:R-:W-:Y:S05]  /*d2b0*/  @!P0 BRA `(.L_x_92) ;  /* 0xfffffffc00f08947 */ /* 0x004fea000383ffff */
[----:B------:R-:W-:Y:S05]  /*d2c0*/  BRA `(.L_x_93) ;  /* 0xffffff6400747947 */ /* 0x000fea000383ffff */
.L_x_39:
[----:B------:R-:W-:-:S07]  /*d2d0*/  MOV R4, UR4 ;  /* 0x0000000400047c02 */ /* 0x000fce0008000f00 */
.L_x_94:
[----:B-1----:R1:W2:Y:S02]  /*d2e0*/  SYNCS.PHASECHK.TRANS64.TRYWAIT P0, [R4+URZ+0x90], RZ ;  /* 0x000090ff040075a7 */ /* 0x0022a400080011ff */
[----:B--2---:R-:W-:Y:S05]  /*d2f0*/  @!P0 NANOSLEEP.SYNCS 0x989680 ;  /* 0x009896800000895d */ /* 0x004fea0003900000 */
[----:B------:R-:W2:Y:S02]  /*d300*/  @!P0 SYNCS.PHASECHK.TRANS64 P0, [R4+URZ+0x90], RZ ;  /* 0x000090ff040085a7 */ /* 0x000ea400080010ff */
[----:B--2---:R-:W-:Y:S05]  /*d310*/  @!P0 BRA `(.L_x_94) ;  /* 0xfffffffc00f08947 */ /* 0x004fea000383ffff */
[----:B------:R-:W-:Y:S05]  /*d320*/  BRA `(.L_x_95) ;  /* 0xffffff6800287947 */ /* 0x000fea000383ffff */
.L_x_40:
[----:B------:R-:W-:-:S07]  /*d330*/  MOV R4, UR4 ;  /* 0x0000000400047c02 */ /* 0x000fce0008000f00 */
.L_x_96:
[----:B-1----:R1:W2:Y:S02]  /*d340*/  SYNCS.PHASECHK.TRANS64.TRYWAIT P1, [R4+URZ+0xc8], RZ ;  /* 0x0000c8ff040075a7 */ /* 0x0022a400080211ff */
[----:B--2---:R-:W-:Y:S05]  /*d350*/  @!P1 NANOSLEEP.SYNCS 0x989680 ;  /* 0x009896800000995d */ /* 0x004fea0003900000 */
[----:B------:R-:W2:Y:S02]  /*d360*/  @!P1 SYNCS.PHASECHK.TRANS64 P1, [R4+URZ+0xc8], RZ ;  /* 0x0000c8ff040095a7 */ /* 0x000ea400080210ff */
[----:B--2---:R-:W-:Y:S05]  /*d370*/  @!P1 BRA `(.L_x_96) ;  /* 0xfffffffc00f09947 */ /* 0x004fea000383ffff */
[----:B------:R-:W-:Y:S05]  /*d380*/  BRA `(.L_x_97) ;  /* 0xffffff90001c7947 */ /* 0x000fea000383ffff */
.L_x_42:
[----:B-1----:R-:W-:Y:S02]  /*d390*/  MOV R4, UR4 ;  /* 0x0000000400047c02 */ /* 0x002fe40008000f00 */
[----:B------:R-:W-:-:S07]  /*d3a0*/  MOV R7, R6 ;  /* 0x0000000600077202 */ /* 0x000fce0000000f00 */
.L_x_98:
[----:B-1----:R1:W2:Y:S02]  /*d3b0*/  SYNCS.PHASECHK.TRANS64.TRYWAIT P0, [R4+URZ+0x90], R7 ;  /* 0x00009007040075a7 */ /* 0x0022a400080011ff */
[----:B--2---:R-:W-:Y:S05]  /*d3c0*/  @!P0 NANOSLEEP.SYNCS 0x989680 ;  /* 0x009896800000895d */ /* 0x004fea0003900000 */
[----:B------:R-:W2:Y:S02]  /*d3d0*/  @!P0 SYNCS.PHASECHK.TRANS64 P0, [R4+URZ+0x90], R7 ;  /* 0x00009007040085a7 */ /* 0x000ea400080010ff */
[----:B--2---:R-:W-:Y:S05]  /*d3e0*/  @!P0 BRA `(.L_x_98) ;  /* 0xfffffffc00f08947 */ /* 0x004fea000383ffff */
[----:B------:R-:W-:Y:S05]  /*d3f0*/  BRA `(.L_x_99) ;  /* 0xffffff9000447947 */ /* 0x000fea000383ffff */
.L_x_43:
[----:B------:R-:W-:Y:S02]  /*d400*/  MOV R4, UR4 ;  /* 0x0000000400047c02 */ /* 0x000fe40008000f00 */
[----:B------:R-:W-:-:S07]  /*d410*/  MOV R155, R154 ;  /* 0x0000009a009b7202 */ /* 0x000fce0000000f00 */
.L_x_100:
[----:B-1----:R1:W2:Y:S02]  /*d420*/  SYNCS.PHASECHK.TRANS64.TRYWAIT P0, [R4+URZ+0xc8], R155 ;  /* 0x0000c89b040075a7 */ /* 0x0022a400080011ff */
[----:B--2---:R-:W-:Y:S05]  /*d430*/  @!P0 NANOSLEEP.SYNCS 0x989680 ;  /* 0x009896800000895d */ /* 0x004fea0003900000 */
[----:B------:R-:W2:Y:S02]  /*d440*/  @!P0 SYNCS.PHASECHK.TRANS64 P0, [R4+URZ+0xc8], R155 ;  /* 0x0000c89b040085a7 */ /* 0x000ea400080010ff */
[----:B--2---:R-:W-:Y:S05]  /*d450*/  @!P0 BRA `(.L_x_100) ;  /* 0xfffffffc00f08947 */ /* 0x004fea000383ffff */
[----:B------:R-:W-:Y:S05]  /*d460*/  BRA `(.L_x_101) ;  /* 0xffffffb400207947 */ /* 0x000fea000383ffff */
.L_x_46:
[----:B------:R-:W-:Y:S02]  /*d470*/  MOV R4, UR8 ;  /* 0x0000000800047c02 */ /* 0x000fe40008000f00 */
[----:B------:R-:W-:-:S07]  /*d480*/  MOV R7, R6 ;  /* 0x0000000600077202 */ /* 0x000fce0000000f00 */
.L_x_102:
[----:B-1----:R1:W2:Y:S02]  /*d490*/  SYNCS.PHASECHK.TRANS64.TRYWAIT P0, [R4+URZ+0x90], R7 ;  /* 0x00009007040075a7 */ /* 0x0022a400080011ff */
[----:B--2---:R-:W-:Y:S05]  /*d4a0*/  @!P0 NANOSLEEP.SYNCS 0x989680 ;  /* 0x009896800000895d */ /* 0x004fea0003900000 */
[----:B------:R-:W2:Y:S02]  /*d4b0*/  @!P0 SYNCS.PHASECHK.TRANS64 P0, [R4+URZ+0x90], R7 ;  /* 0x00009007040085a7 */ /* 0x000ea400080010ff */
[----:B--2---:R-:W-:Y:S05]  /*d4c0*/  @!P0 BRA `(.L_x_102) ;  /* 0xfffffffc00f08947 */ /* 0x004fea000383ffff */
[----:B------:R-:W-:Y:S05]  /*d4d0*/  BRA `(.L_x_103) ;  /* 0xffffffb800807947 */ /* 0x000fea000383ffff */
.L_x_47:
[----:B------:R-:W-:Y:S02]  /*d4e0*/  MOV R4, UR8 ;  /* 0x0000000800047c02 */ /* 0x000fe40008000f00 */
[----:B------:R-:W-:-:S07]  /*d4f0*/  MOV R38, R39 ;  /* 0x0000002700267202 */ /* 0x000fce0000000f00 */
.L_x_104:
[----:B-1----:R1:W2:Y:S02]  /*d500*/  SYNCS.PHASECHK.TRANS64.TRYWAIT P0, [R4+URZ+0xc8], R39 ;  /* 0x0000c827040075a7 */ /* 0x0022a400080011ff */
[----:B--2---:R-:W-:Y:S05]  /*d510*/  @!P0 NANOSLEEP.SYNCS 0x989680 ;  /* 0x009896800000895d */ /* 0x004fea0003900000 */
[----:B------:R-:W2:Y:S02]  /*d520*/  @!P0 SYNCS.PHASECHK.TRANS64 P0, [R4+URZ+0xc8], R39 ;  /* 0x0000c827040085a7 */ /* 0x000ea400080010ff */
[----:B--2---:R-:W-:Y:S05]  /*d530*/  @!P0 BRA `(.L_x_104) ;  /* 0xfffffffc00f08947 */ /* 0x004fea000383ffff */
[----:B------:R-:W-:Y:S05]  /*d540*/  BRA `(.L_x_105) ;  /* 0xffffffd400107947 */ /* 0x000fea000383ffff */
.L_x_49:
[----:B------:R-:W-:-:S07]  /*d550*/  MOV R135, R134 ;  /* 0x0000008600877202 */ /* 0x000fce0000000f00 */
.L_x_106:
[----:B-1----:R1:W2:Y:S02]  /*d560*/  SYNCS.PHASECHK.TRANS64.TRYWAIT P0, [R3+URZ+0xc8], R135 ;  /* 0x0000c887030075a7 */ /* 0x0022a400080011ff */
[----:B--2---:R-:W-:Y:S05]  /*d570*/  @!P0 NANOSLEEP.SYNCS 0x989680 ;  /* 0x009896800000895d */ /* 0x004fea0003900000 */
[----:B------:R-:W2:Y:S02]  /*d580*/  @!P0 SYNCS.PHASECHK.TRANS64 P0, [R3+URZ+0xc8], R135 ;  /* 0x0000c887030085a7 */ /* 0x000ea400080010ff */
[----:B--2---:R-:W-:Y:S05]  /*d590*/  @!P0 BRA `(.L_x_106) ;  /* 0xfffffffc00f08947 */ /* 0x004fea000383ffff */
[----:B------:R-:W-:Y:S05]  /*d5a0*/  BRA `(.L_x_107) ;  /* 0xffffffd800587947 */ /* 0x000fea000383ffff */
.L_x_54:
[----:B-1----:R1:W3:Y:S02]  /*d5b0*/  SYNCS.PHASECHK.TRANS64.TRYWAIT P0, [R3+URZ+0xb0], RZ ;  /* 0x0000b0ff030075a7 */ /* 0x0022e400080011ff */
[----:B---3--:R-:W-:Y:S05]  /*d5c0*/  @!P0 NANOSLEEP.SYNCS 0x989680 ;  /* 0x009896800000895d */ /* 0x008fea0003900000 */
[----:B------:R-:W3:Y:S02]  /*d5d0*/  @!P0 SYNCS.PHASECHK.TRANS64 P0, [R3+URZ+0xb0], RZ ;  /* 0x0000b0ff030085a7 */ /* 0x000ee400080010ff */
[----:B---3--:R-:W-:Y:S05]  /*d5e0*/  @!P0 BRA `(.L_x_54) ;  /* 0xfffffffc00f08947 */ /* 0x008fea000383ffff */
[----:B------:R-:W-:Y:S05]  /*d5f0*/  BRA `(.L_x_108) ;  /* 0xffffffe400887947 */ /* 0x000fea000383ffff */
.L_x_55:
[----:B------:R-:W-:Y:S01]  /*d600*/  HFMA2 R4, -RZ, RZ, -0.0 , 0 ;  /* 0x80000000ff047431 */ /* 0x000fe200000001ff */
[----:B------:R-:W-:-:S07]  /*d610*/  MOV R5, 0x80000000 ;  /* 0x8000000000057802 */ /* 0x000fce0000000f00 */
.L_x_109:
[----:B---3--:R3:W4:Y:S02]  /*d620*/  SYNCS.PHASECHK.TRANS64.TRYWAIT P0, [R3+URZ+0xd8], R5 ;  /* 0x0000d805030075a7 */ /* 0x00872400080011ff */
[----:B----4-:R-:W-:Y:S05]  /*d630*/  @!P0 NANOSLEEP.SYNCS 0x989680 ;  /* 0x009896800000895d */ /* 0x010fea0003900000 */
[----:B------:R-:W4:Y:S02]  /*d640*/  @!P0 SYNCS.PHASECHK.TRANS64 P0, [R3+URZ+0xd8], R5 ;  /* 0x0000d805030085a7 */ /* 0x000f2400080010ff */
[----:B----4-:R-:W-:Y:S05]  /*d650*/  @!P0 BRA `(.L_x_109) ;  /* 0xfffffffc00f08947 */ /* 0x010fea000383ffff */
[----:B------:R-:W-:Y:S05]  /*d660*/  BRA `(.L_x_110) ;  /* 0xffffffe4008c7947 */ /* 0x000fea000383ffff */
.L_x_57:
[----:B------:R-:W-:-:S07]  /*d670*/  MOV R9, R8 ;  /* 0x0000000800097202 */ /* 0x000fce0000000f00 */
.L_x_111:
[----:B---3--:R3:W4:Y:S02]  /*d680*/  SYNCS.PHASECHK.TRANS64.TRYWAIT P0, [R3+URZ+0xd8], R9 ;  /* 0x0000d809030075a7 */ /* 0x00872400080011ff */
[----:B----4-:R-:W-:Y:S05]  /*d690*/  @!P0 NANOSLEEP.SYNCS 0x989680 ;  /* 0x009896800000895d */ /* 0x010fea0003900000 */
[----:B------:R-:W4:Y:S02]  /*d6a0*/  @!P0 SYNCS.PHASECHK.TRANS64 P0, [R3+URZ+0xd8], R9 ;  /* 0x0000d809030085a7 */ /* 0x000f2400080010ff */
[----:B----4-:R-:W-:Y:S05]  /*d6b0*/  @!P0 BRA `(.L_x_111) ;  /* 0xfffffffc00f08947 */ /* 0x010fea000383ffff */
[----:B------:R-:W-:Y:S05]  /*d6c0*/  BRA `(.L_x_112) ;  /* 0xfffffff000fc7947 */ /* 0x000fea000383ffff */
        .weak           $__internal_0_$__cuda_sm10x_tcgen05_guardrail_trap_col_being_dealloced_not_returned_by_alloc
        .type           $__internal_0_$__cuda_sm10x_tcgen05_guardrail_trap_col_being_dealloced_not_returned_by_alloc,@function
        .size           $__internal_0_$__cuda_sm10x_tcgen05_guardrail_trap_col_being_dealloced_not_returned_by_alloc,($__internal_1_$__cuda_sm10x_tcgen05_guardrail_trap_phase_invalid_during_alloc - $__internal_0_$__cuda_sm10x_tcgen05_guardrail_trap_col_being_dealloced_not_returned_by_alloc)
$__internal_0_$__cuda_sm10x_tcgen05_guardrail_trap_col_being_dealloced_not_returned_by_alloc:
[----:B------:R-:W-:Y:S05]  /*d6d0*/  BPT.TRAP 0x1 ;  /* 0x000000040000795c */ /* 0x000fea0000300000 */
[----:B------:R-:W-:-:S04]  /*d6e0*/  HFMA2 R5, -RZ, RZ, 0, 0 ;  /* 0x00000000ff057431 */ /* 0x000fc800000001ff */
[----:B------:R-:W-:Y:S05]  /*d6f0*/  RET.REL.NODEC R4 `(kernel_cutlass_kernel_flash_attncuteflash_fwd_sm100FlashAttentionForwardSm100_object_at__tensor0000o19211101213_tensor0000o19211101213_tensor0000o12810111213_tensor0000o12811101213_tensor_0) ;  /* 0xffffff2804407950 */ /* 0x000fea0003c3ffff */
        .weak           $__internal_1_$__cuda_sm10x_tcgen05_guardrail_trap_phase_invalid_during_alloc
        .type           $__internal_1_$__cuda_sm10x_tcgen05_guardrail_trap_phase_invalid_during_alloc,@function
        .size           $__internal_1_$__cuda_sm10x_tcgen05_guardrail_trap_phase_invalid_during_alloc,($__internal_2_$__cuda_sm10x_tcgen05_guardrail_trap_unallocated_columns_being_dealloced - $__internal_1_$__cuda_sm10x_tcgen05_guardrail_trap_phase_invalid_during_alloc)
$__internal_1_$__cuda_sm10x_tcgen05_guardrail_trap_phase_invalid_during_alloc:
[----:B------:R-:W-:Y:S05]  /*d700*/  BPT.TRAP 0x1 ;  /* 0x000000040000795c */ /* 0x000fea0000300000 */
[----:B------:R-:W-:-:S04]  /*d710*/  MOV R5, 0x0 ;  /* 0x0000000000057802 */ /* 0x000fc80000000f00 */
[----:B------:R-:W-:Y:S05]  /*d720*/  RET.REL.NODEC R4 `(kernel_cutlass_kernel_flash_attncuteflash_fwd_sm100FlashAttentionForwardSm100_object_at__tensor0000o19211101213_tensor0000o19211101213_tensor0000o12810111213_tensor0000o12811101213_tensor_0) ;  /* 0xffffff2804347950 */ /* 0x000fea0003c3ffff */
        .weak           $__internal_2_$__cuda_sm10x_tcgen05_guardrail_trap_unallocated_columns_being_dealloced
        .type           $__internal_2_$__cuda_sm10x_tcgen05_guardrail_trap_unallocated_columns_being_dealloced,@function
        .size           $__internal_2_$__cuda_sm10x_tcgen05_guardrail_trap_unallocated_columns_being_dealloced,(.L_x_128 - $__internal_2_$__cuda_sm10x_tcgen05_guardrail_trap_unallocated_columns_being_dealloced)
$__internal_2_$__cuda_sm10x_tcgen05_guardrail_trap_unallocated_columns_being_dealloced:
[----:B------:R-:W-:Y:S05]  /*d730*/  BPT.TRAP 0x1 ;  /* 0x000000040000795c */ /* 0x000fea0000300000 */
[----:B------:R-:W-:-:S04]  /*d740*/  HFMA2 R5, -RZ, RZ, 0, 0 ;  /* 0x00000000ff057431 */ /* 0x000fc800000001ff */
[----:B------:R-:W-:Y:S05]  /*d750*/  RET.REL.NODEC R4 `(kernel_cutlass_kernel_flash_attncuteflash_fwd_sm100FlashAttentionForwardSm100_object_at__tensor0000o19211101213_tensor0000o19211101213_tensor0000o12810111213_tensor0000o12811101213_tensor_0) ;  /* 0xffffff2804287950 */ /* 0x000fea0003c3ffff */
.L_x_113:
[----:B------:R-:W-:-:S00]  /*d760*/  BRA `(.L_x_113) ;  /* 0xfffffffc00fc7947 */ /* 0x000fc0000383ffff */
[----:B------:R-:W-:-:S00]  /*d770*/  NOP ;  /* 0x0000000000007918 */ /* 0x000fc00000000000 */
        /* <DEDUP_REMOVED lines=8> */
.L_x_128:


//--------------------- .nv.shared.kernel_cutlass_kernel_flash_attncuteflash_fwd_sm100FlashAttentionForwardSm100_object_at__tensor0000o19211101213_tensor0000o19211101213_tensor0000o12810111213_tensor0000o12811101213_tensor_0 --------------------------
	.section	.nv.shared.kernel_cutlass_kernel_flash_attncuteflash_fwd_sm100FlashAttentionForwardSm100_object_at__tensor0000o19211101213_tensor0000o19211101213_tensor0000o12810111213_tensor0000o12811101213_tensor_0,"aw",@nobits
	.sectionflags	@""
	.align	1024
	.zero		1024


//--------------------- .nv.shared.reserved.0     --------------------------
	.section	.nv.shared.reserved.0,"aw",@nobits
	.align	8
	.weak		__nv_reservedSMEM_offset_0_alias
	.size		__nv_reservedSMEM_offset_0_alias, 0, 64
	.other		__nv_reservedSMEM_offset_0_alias,@"STO_CUDA_RESERVED_SHARED STV_DEFAULT"
__nv_reservedSMEM_offset_0_alias:
	.zero		0
.nv.shared.reserved.0:
	.zero		64
	.weak		__nv_reservedSMEM_allocation_phase
	.type		__nv_reservedSMEM_allocation_phase,@object
	.size		__nv_reservedSMEM_allocation_phase,(.L_0 - __nv_reservedSMEM_allocation_phase)
__nv_reservedSMEM_allocation_phase:
	.zero		1
.L_0:
	.zero		7
	.weak		__nv_reservedSMEM_devtool_atexit_pc
	.type		__nv_reservedSMEM_devtool_atexit_pc,@object
	.size		__nv_reservedSMEM_devtool_atexit_pc,(__nv_reservedSMEM_allocation_mask - __nv_reservedSMEM_devtool_atexit_pc)
__nv_reservedSMEM_devtool_atexit_pc:
	.zero		8
	.weak		__nv_reservedSMEM_allocation_mask
	.type		__nv_reservedSMEM_allocation_mask,@object
	.size		__nv_reservedSMEM_allocation_mask,(.L_2 - __nv_reservedSMEM_allocation_mask)
__nv_reservedSMEM_allocation_mask:
	.zero		4
.L_2:


//--------------------- .nv.constant0.kernel_cutlass_kernel_flash_attncuteflash_fwd_sm100FlashAttentionForwardSm100_object_at__tensor0000o19211101213_tensor0000o19211101213_tensor0000o12810111213_tensor0000o12811101213_tensor_0 --------------------------
	.section	.nv.constant0.kernel_cutlass_kernel_flash_attncuteflash_fwd_sm100FlashAttentionForwardSm100_object_at__tensor0000o19211101213_tensor0000o19211101213_tensor0000o12810111213_tensor0000o12811101213_tensor_0,"a",@progbits
	.sectionflags	@""
	.align	4
.nv.constant0.kernel_cutlass_kernel_flash_attncuteflash_fwd_sm100FlashAttentionForwardSm100_object_at__tensor0000o19211101213_tensor0000o19211101213_tensor0000o12810111213_tensor0000o12811101213_tensor_0:
	.zero		1640


//--------------------- SYMBOLS --------------------------

	.type		.nv.reservedSmem.offset0,@object
	.size		.nv.reservedSmem.offset0,0x4
	.type		.nv.reservedSmem.cap,@object
	.size		.nv.reservedSmem.cap,0x4
